//
// Generated by NVIDIA NVVM Compiler
//
// Compiler Build ID: CL-36424714
// Cuda compilation tools, release 13.0, V13.0.88
// Based on NVVM 20.0.0
//

.version 9.0
.target sm_100
.address_size 64

	// .globl	_Z23kMeansClusterAssignmentPKfS0_PiS0_S0_
.func  (.param .b64 func_retval0) __internal_accurate_pow
(
	.param .b64 __internal_accurate_pow_param_0
)
;
// _ZZ24kMeansCentroidUpdate_SumPKfS0_PKiPfS3_S3_E14s_datapoints_x has been demoted
// _ZZ24kMeansCentroidUpdate_SumPKfS0_PKiPfS3_S3_E14s_datapoints_y has been demoted
// _ZZ24kMeansCentroidUpdate_SumPKfS0_PKiPfS3_S3_E12s_clust_assn has been demoted

.visible .entry _Z23kMeansClusterAssignmentPKfS0_PiS0_S0_(
	.param .u64 .ptr .align 1 _Z23kMeansClusterAssignmentPKfS0_PiS0_S0__param_0,
	.param .u64 .ptr .align 1 _Z23kMeansClusterAssignmentPKfS0_PiS0_S0__param_1,
	.param .u64 .ptr .align 1 _Z23kMeansClusterAssignmentPKfS0_PiS0_S0__param_2,
	.param .u64 .ptr .align 1 _Z23kMeansClusterAssignmentPKfS0_PiS0_S0__param_3,
	.param .u64 .ptr .align 1 _Z23kMeansClusterAssignmentPKfS0_PiS0_S0__param_4
)
{
	.reg .pred 	%p<87>;
	.reg .b32 	%r<93>;
	.reg .b32 	%f<26>;
	.reg .b64 	%rd<16>;
	.reg .b64 	%fd<138>;

	ld.param.u64 	%rd3, [_Z23kMeansClusterAssignmentPKfS0_PiS0_S0__param_0];
	ld.param.u64 	%rd4, [_Z23kMeansClusterAssignmentPKfS0_PiS0_S0__param_1];
	ld.param.u64 	%rd5, [_Z23kMeansClusterAssignmentPKfS0_PiS0_S0__param_2];
	ld.param.u64 	%rd6, [_Z23kMeansClusterAssignmentPKfS0_PiS0_S0__param_3];
	ld.param.u64 	%rd7, [_Z23kMeansClusterAssignmentPKfS0_PiS0_S0__param_4];
	cvta.to.global.u64 	%rd1, %rd7;
	cvta.to.global.u64 	%rd2, %rd6;
	mov.u32 	%r15, %ctaid.x;
	mov.u32 	%r16, %ntid.x;
	mov.u32 	%r17, %tid.x;
	mad.lo.s32 	%r1, %r15, %r16, %r17;
	setp.gt.s32 	%p2, %r1, 99999;
	@%p2 bra 	$L__BB0_42;
	cvta.to.global.u64 	%rd8, %rd3;
	cvta.to.global.u64 	%rd9, %rd4;
	mul.wide.s32 	%rd10, %r1, 4;
	add.s64 	%rd11, %rd8, %rd10;
	ld.global.f32 	%f1, [%rd11];
	add.s64 	%rd12, %rd9, %rd10;
	ld.global.f32 	%f2, [%rd12];
	mov.f64 	%fd53, 0d4000000000000000;
	{
	.reg .b32 %temp; 
	mov.b64 	{%temp, %r2}, %fd53;
	}
	and.b32  	%r3, %r2, 2146435072;
	setp.eq.s32 	%p3, %r3, 1062207488;
	setp.lt.s32 	%p5, %r2, 0;
	selp.b32 	%r4, 0, 2146435072, %p5;
	and.b32  	%r18, %r2, 2147483647;
	setp.ne.s32 	%p6, %r18, 1071644672;
	and.pred  	%p1, %p3, %p6;
	or.b32  	%r5, %r4, -2147483648;
	ld.global.f32 	%f19, [%rd2];
	ld.global.f32 	%f3, [%rd1];
	sub.f32 	%f4, %f1, %f19;
	cvt.f64.f32 	%fd1, %f4;
	{
	.reg .b32 %temp; 
	mov.b64 	{%temp, %r6}, %fd1;
	}
	abs.f64 	%fd2, %fd1;
	{ // callseq 0, 0
	.param .b64 param0;
	st.param.f64 	[param0], %fd2;
	.param .b64 retval0;
	call.uni (retval0), 
	__internal_accurate_pow, 
	(
	param0
	);
	ld.param.f64 	%fd54, [retval0];
	} // callseq 0
	setp.lt.s32 	%p7, %r6, 0;
	neg.f64 	%fd56, %fd54;
	selp.f64 	%fd57, %fd56, %fd54, %p3;
	selp.f64 	%fd58, %fd57, %fd54, %p7;
	setp.eq.f32 	%p8, %f4, 0f00000000;
	selp.b32 	%r19, %r6, 0, %p3;
	or.b32  	%r20, %r19, 2146435072;
	selp.b32 	%r21, %r20, %r19, %p5;
	mov.b32 	%r22, 0;
	mov.b64 	%fd59, {%r22, %r21};
	selp.f64 	%fd130, %fd59, %fd58, %p8;
	add.f64 	%fd60, %fd1, 0d4000000000000000;
	{
	.reg .b32 %temp; 
	mov.b64 	{%temp, %r23}, %fd60;
	}
	and.b32  	%r24, %r23, 2146435072;
	setp.ne.s32 	%p9, %r24, 2146435072;
	@%p9 bra 	$L__BB0_6;
	setp.num.f32 	%p10, %f4, %f4;
	@%p10 bra 	$L__BB0_4;
	mov.f64 	%fd61, 0d4000000000000000;
	add.rn.f64 	%fd130, %fd1, %fd61;
	bra.uni 	$L__BB0_6;
$L__BB0_4:
	setp.neu.f64 	%p11, %fd2, 0d7FF0000000000000;
	@%p11 bra 	$L__BB0_6;
	setp.lt.s32 	%p12, %r6, 0;
	selp.b32 	%r25, %r5, %r4, %p1;
	selp.b32 	%r26, %r25, %r4, %p12;
	mov.b32 	%r27, 0;
	mov.b64 	%fd130, {%r27, %r26};
$L__BB0_6:
	setp.lt.s32 	%p13, %r2, 0;
	setp.eq.s32 	%p14, %r3, 1062207488;
	setp.eq.f32 	%p16, %f4, 0f3F800000;
	selp.f64 	%fd7, 0d3FF0000000000000, %fd130, %p16;
	sub.f32 	%f5, %f2, %f3;
	cvt.f64.f32 	%fd8, %f5;
	{
	.reg .b32 %temp; 
	mov.b64 	{%temp, %r7}, %fd8;
	}
	abs.f64 	%fd9, %fd8;
	{ // callseq 1, 0
	.param .b64 param0;
	st.param.f64 	[param0], %fd9;
	.param .b64 retval0;
	call.uni (retval0), 
	__internal_accurate_pow, 
	(
	param0
	);
	ld.param.f64 	%fd62, [retval0];
	} // callseq 1
	setp.lt.s32 	%p17, %r7, 0;
	neg.f64 	%fd64, %fd62;
	selp.f64 	%fd65, %fd64, %fd62, %p14;
	selp.f64 	%fd66, %fd65, %fd62, %p17;
	setp.eq.f32 	%p18, %f5, 0f00000000;
	selp.b32 	%r28, %r7, 0, %p14;
	or.b32  	%r29, %r28, 2146435072;
	selp.b32 	%r30, %r29, %r28, %p13;
	mov.b32 	%r31, 0;
	mov.b64 	%fd67, {%r31, %r30};
	selp.f64 	%fd131, %fd67, %fd66, %p18;
	add.f64 	%fd68, %fd8, 0d4000000000000000;
	{
	.reg .b32 %temp; 
	mov.b64 	{%temp, %r32}, %fd68;
	}
	and.b32  	%r33, %r32, 2146435072;
	setp.ne.s32 	%p19, %r33, 2146435072;
	@%p19 bra 	$L__BB0_11;
	setp.num.f32 	%p20, %f5, %f5;
	@%p20 bra 	$L__BB0_9;
	mov.f64 	%fd69, 0d4000000000000000;
	add.rn.f64 	%fd131, %fd8, %fd69;
	bra.uni 	$L__BB0_11;
$L__BB0_9:
	setp.neu.f64 	%p21, %fd9, 0d7FF0000000000000;
	@%p21 bra 	$L__BB0_11;
	setp.lt.s32 	%p22, %r7, 0;
	selp.b32 	%r34, %r5, %r4, %p1;
	selp.b32 	%r35, %r34, %r4, %p22;
	mov.b32 	%r36, 0;
	mov.b64 	%fd131, {%r36, %r35};
$L__BB0_11:
	setp.lt.s32 	%p23, %r2, 0;
	setp.eq.s32 	%p24, %r3, 1062207488;
	setp.eq.f32 	%p26, %f5, 0f3F800000;
	selp.f64 	%fd70, 0d3FF0000000000000, %fd131, %p26;
	add.f64 	%fd71, %fd7, %fd70;
	sqrt.rn.f64 	%fd72, %fd71;
	cvt.rn.f32.f64 	%f6, %fd72;
	ld.global.f32 	%f20, [%rd2+4];
	ld.global.f32 	%f7, [%rd1+4];
	sub.f32 	%f8, %f1, %f20;
	cvt.f64.f32 	%fd14, %f8;
	{
	.reg .b32 %temp; 
	mov.b64 	{%temp, %r8}, %fd14;
	}
	abs.f64 	%fd15, %fd14;
	{ // callseq 2, 0
	.param .b64 param0;
	st.param.f64 	[param0], %fd15;
	.param .b64 retval0;
	call.uni (retval0), 
	__internal_accurate_pow, 
	(
	param0
	);
	ld.param.f64 	%fd73, [retval0];
	} // callseq 2
	setp.lt.s32 	%p27, %r8, 0;
	neg.f64 	%fd75, %fd73;
	selp.f64 	%fd76, %fd75, %fd73, %p24;
	selp.f64 	%fd77, %fd76, %fd73, %p27;
	setp.eq.f32 	%p28, %f8, 0f00000000;
	selp.b32 	%r37, %r8, 0, %p24;
	or.b32  	%r38, %r37, 2146435072;
	selp.b32 	%r39, %r38, %r37, %p23;
	mov.b32 	%r40, 0;
	mov.b64 	%fd78, {%r40, %r39};
	selp.f64 	%fd132, %fd78, %fd77, %p28;
	add.f64 	%fd79, %fd14, 0d4000000000000000;
	{
	.reg .b32 %temp; 
	mov.b64 	{%temp, %r41}, %fd79;
	}
	and.b32  	%r42, %r41, 2146435072;
	setp.ne.s32 	%p29, %r42, 2146435072;
	@%p29 bra 	$L__BB0_16;
	setp.nan.f32 	%p30, %f8, %f8;
	@%p30 bra 	$L__BB0_15;
	setp.neu.f64 	%p31, %fd15, 0d7FF0000000000000;
	@%p31 bra 	$L__BB0_16;
	setp.lt.s32 	%p32, %r8, 0;
	selp.b32 	%r43, %r5, %r4, %p1;
	selp.b32 	%r44, %r43, %r4, %p32;
	mov.b32 	%r45, 0;
	mov.b64 	%fd132, {%r45, %r44};
	bra.uni 	$L__BB0_16;
$L__BB0_15:
	mov.f64 	%fd80, 0d4000000000000000;
	add.rn.f64 	%fd132, %fd14, %fd80;
$L__BB0_16:
	setp.lt.s32 	%p33, %r2, 0;
	setp.eq.s32 	%p34, %r3, 1062207488;
	setp.eq.f32 	%p36, %f8, 0f3F800000;
	selp.f64 	%fd20, 0d3FF0000000000000, %fd132, %p36;
	sub.f32 	%f9, %f2, %f7;
	cvt.f64.f32 	%fd21, %f9;
	{
	.reg .b32 %temp; 
	mov.b64 	{%temp, %r9}, %fd21;
	}
	abs.f64 	%fd22, %fd21;
	{ // callseq 3, 0
	.param .b64 param0;
	st.param.f64 	[param0], %fd22;
	.param .b64 retval0;
	call.uni (retval0), 
	__internal_accurate_pow, 
	(
	param0
	);
	ld.param.f64 	%fd81, [retval0];
	} // callseq 3
	setp.lt.s32 	%p37, %r9, 0;
	neg.f64 	%fd83, %fd81;
	selp.f64 	%fd84, %fd83, %fd81, %p34;
	selp.f64 	%fd85, %fd84, %fd81, %p37;
	setp.eq.f32 	%p38, %f9, 0f00000000;
	selp.b32 	%r46, %r9, 0, %p34;
	or.b32  	%r47, %r46, 2146435072;
	selp.b32 	%r48, %r47, %r46, %p33;
	mov.b32 	%r49, 0;
	mov.b64 	%fd86, {%r49, %r48};
	selp.f64 	%fd133, %fd86, %fd85, %p38;
	add.f64 	%fd87, %fd21, 0d4000000000000000;
	{
	.reg .b32 %temp; 
	mov.b64 	{%temp, %r50}, %fd87;
	}
	and.b32  	%r51, %r50, 2146435072;
	setp.ne.s32 	%p39, %r51, 2146435072;
	@%p39 bra 	$L__BB0_21;
	setp.nan.f32 	%p40, %f9, %f9;
	@%p40 bra 	$L__BB0_20;
	setp.neu.f64 	%p41, %fd22, 0d7FF0000000000000;
	@%p41 bra 	$L__BB0_21;
	setp.lt.s32 	%p42, %r9, 0;
	selp.b32 	%r52, %r5, %r4, %p1;
	selp.b32 	%r53, %r52, %r4, %p42;
	mov.b32 	%r54, 0;
	mov.b64 	%fd133, {%r54, %r53};
	bra.uni 	$L__BB0_21;
$L__BB0_20:
	mov.f64 	%fd88, 0d4000000000000000;
	add.rn.f64 	%fd133, %fd21, %fd88;
$L__BB0_21:
	min.f32 	%f10, %f6, 0f7F800000;
	setp.lt.s32 	%p43, %r2, 0;
	setp.eq.s32 	%p44, %r3, 1062207488;
	setp.eq.f32 	%p46, %f9, 0f3F800000;
	selp.f64 	%fd89, 0d3FF0000000000000, %fd133, %p46;
	add.f64 	%fd90, %fd20, %fd89;
	sqrt.rn.f64 	%fd91, %fd90;
	cvt.rn.f32.f64 	%f11, %fd91;
	ld.global.f32 	%f21, [%rd2+8];
	ld.global.f32 	%f12, [%rd1+8];
	sub.f32 	%f13, %f1, %f21;
	cvt.f64.f32 	%fd27, %f13;
	{
	.reg .b32 %temp; 
	mov.b64 	{%temp, %r10}, %fd27;
	}
	abs.f64 	%fd28, %fd27;
	{ // callseq 4, 0
	.param .b64 param0;
	st.param.f64 	[param0], %fd28;
	.param .b64 retval0;
	call.uni (retval0), 
	__internal_accurate_pow, 
	(
	param0
	);
	ld.param.f64 	%fd92, [retval0];
	} // callseq 4
	setp.lt.s32 	%p47, %r10, 0;
	neg.f64 	%fd94, %fd92;
	selp.f64 	%fd95, %fd94, %fd92, %p44;
	selp.f64 	%fd96, %fd95, %fd92, %p47;
	setp.eq.f32 	%p48, %f13, 0f00000000;
	selp.b32 	%r55, %r10, 0, %p44;
	or.b32  	%r56, %r55, 2146435072;
	selp.b32 	%r57, %r56, %r55, %p43;
	mov.b32 	%r58, 0;
	mov.b64 	%fd97, {%r58, %r57};
	selp.f64 	%fd134, %fd97, %fd96, %p48;
	add.f64 	%fd98, %fd27, 0d4000000000000000;
	{
	.reg .b32 %temp; 
	mov.b64 	{%temp, %r59}, %fd98;
	}
	and.b32  	%r60, %r59, 2146435072;
	setp.ne.s32 	%p49, %r60, 2146435072;
	@%p49 bra 	$L__BB0_26;
	setp.nan.f32 	%p50, %f13, %f13;
	@%p50 bra 	$L__BB0_25;
	setp.neu.f64 	%p51, %fd28, 0d7FF0000000000000;
	@%p51 bra 	$L__BB0_26;
	setp.lt.s32 	%p52, %r10, 0;
	selp.b32 	%r61, %r5, %r4, %p1;
	selp.b32 	%r62, %r61, %r4, %p52;
	mov.b32 	%r63, 0;
	mov.b64 	%fd134, {%r63, %r62};
	bra.uni 	$L__BB0_26;
$L__BB0_25:
	mov.f64 	%fd99, 0d4000000000000000;
	add.rn.f64 	%fd134, %fd27, %fd99;
$L__BB0_26:
	setp.lt.s32 	%p53, %r2, 0;
	setp.eq.s32 	%p54, %r3, 1062207488;
	setp.eq.f32 	%p56, %f13, 0f3F800000;
	selp.f64 	%fd33, 0d3FF0000000000000, %fd134, %p56;
	sub.f32 	%f14, %f2, %f12;
	cvt.f64.f32 	%fd34, %f14;
	{
	.reg .b32 %temp; 
	mov.b64 	{%temp, %r11}, %fd34;
	}
	abs.f64 	%fd35, %fd34;
	{ // callseq 5, 0
	.param .b64 param0;
	st.param.f64 	[param0], %fd35;
	.param .b64 retval0;
	call.uni (retval0), 
	__internal_accurate_pow, 
	(
	param0
	);
	ld.param.f64 	%fd100, [retval0];
	} // callseq 5
	setp.lt.s32 	%p57, %r11, 0;
	neg.f64 	%fd102, %fd100;
	selp.f64 	%fd103, %fd102, %fd100, %p54;
	selp.f64 	%fd104, %fd103, %fd100, %p57;
	setp.eq.f32 	%p58, %f14, 0f00000000;
	selp.b32 	%r64, %r11, 0, %p54;
	or.b32  	%r65, %r64, 2146435072;
	selp.b32 	%r66, %r65, %r64, %p53;
	mov.b32 	%r67, 0;
	mov.b64 	%fd105, {%r67, %r66};
	selp.f64 	%fd135, %fd105, %fd104, %p58;
	add.f64 	%fd106, %fd34, 0d4000000000000000;
	{
	.reg .b32 %temp; 
	mov.b64 	{%temp, %r68}, %fd106;
	}
	and.b32  	%r69, %r68, 2146435072;
	setp.ne.s32 	%p59, %r69, 2146435072;
	@%p59 bra 	$L__BB0_31;
	setp.nan.f32 	%p60, %f14, %f14;
	@%p60 bra 	$L__BB0_30;
	setp.neu.f64 	%p61, %fd35, 0d7FF0000000000000;
	@%p61 bra 	$L__BB0_31;
	setp.lt.s32 	%p62, %r11, 0;
	selp.b32 	%r70, %r5, %r4, %p1;
	selp.b32 	%r71, %r70, %r4, %p62;
	mov.b32 	%r72, 0;
	mov.b64 	%fd135, {%r72, %r71};
	bra.uni 	$L__BB0_31;
$L__BB0_30:
	mov.f64 	%fd107, 0d4000000000000000;
	add.rn.f64 	%fd135, %fd34, %fd107;
$L__BB0_31:
	setp.gt.f32 	%p63, %f10, %f11;
	selp.f32 	%f22, %f11, %f10, %p63;
	setp.lt.s32 	%p64, %r2, 0;
	setp.eq.s32 	%p65, %r3, 1062207488;
	setp.eq.f32 	%p67, %f14, 0f3F800000;
	selp.f64 	%fd108, 0d3FF0000000000000, %fd135, %p67;
	add.f64 	%fd109, %fd33, %fd108;
	sqrt.rn.f64 	%fd110, %fd109;
	cvt.rn.f32.f64 	%f23, %fd110;
	setp.gt.f32 	%p68, %f22, %f23;
	selp.f32 	%f15, %f23, %f22, %p68;
	selp.u32 	%r73, 1, 0, %p63;
	selp.b32 	%r12, 2, %r73, %p68;
	ld.global.f32 	%f24, [%rd2+12];
	ld.global.f32 	%f16, [%rd1+12];
	sub.f32 	%f17, %f1, %f24;
	cvt.f64.f32 	%fd40, %f17;
	{
	.reg .b32 %temp; 
	mov.b64 	{%temp, %r13}, %fd40;
	}
	abs.f64 	%fd41, %fd40;
	{ // callseq 6, 0
	.param .b64 param0;
	st.param.f64 	[param0], %fd41;
	.param .b64 retval0;
	call.uni (retval0), 
	__internal_accurate_pow, 
	(
	param0
	);
	ld.param.f64 	%fd111, [retval0];
	} // callseq 6
	setp.lt.s32 	%p69, %r13, 0;
	neg.f64 	%fd113, %fd111;
	selp.f64 	%fd114, %fd113, %fd111, %p65;
	selp.f64 	%fd115, %fd114, %fd111, %p69;
	setp.eq.f32 	%p70, %f17, 0f00000000;
	selp.b32 	%r74, %r13, 0, %p65;
	or.b32  	%r75, %r74, 2146435072;
	selp.b32 	%r76, %r75, %r74, %p64;
	mov.b32 	%r77, 0;
	mov.b64 	%fd116, {%r77, %r76};
	selp.f64 	%fd136, %fd116, %fd115, %p70;
	add.f64 	%fd117, %fd40, 0d4000000000000000;
	{
	.reg .b32 %temp; 
	mov.b64 	{%temp, %r78}, %fd117;
	}
	and.b32  	%r79, %r78, 2146435072;
	setp.ne.s32 	%p71, %r79, 2146435072;
	@%p71 bra 	$L__BB0_36;
	setp.nan.f32 	%p72, %f17, %f17;
	@%p72 bra 	$L__BB0_35;
	setp.neu.f64 	%p73, %fd41, 0d7FF0000000000000;
	@%p73 bra 	$L__BB0_36;
	setp.lt.s32 	%p74, %r13, 0;
	selp.b32 	%r80, %r5, %r4, %p1;
	selp.b32 	%r81, %r80, %r4, %p74;
	mov.b32 	%r82, 0;
	mov.b64 	%fd136, {%r82, %r81};
	bra.uni 	$L__BB0_36;
$L__BB0_35:
	mov.f64 	%fd118, 0d4000000000000000;
	add.rn.f64 	%fd136, %fd40, %fd118;
$L__BB0_36:
	setp.lt.s32 	%p75, %r2, 0;
	setp.eq.s32 	%p76, %r3, 1062207488;
	setp.eq.f32 	%p78, %f17, 0f3F800000;
	selp.f64 	%fd46, 0d3FF0000000000000, %fd136, %p78;
	sub.f32 	%f18, %f2, %f16;
	cvt.f64.f32 	%fd47, %f18;
	{
	.reg .b32 %temp; 
	mov.b64 	{%temp, %r14}, %fd47;
	}
	abs.f64 	%fd48, %fd47;
	{ // callseq 7, 0
	.param .b64 param0;
	st.param.f64 	[param0], %fd48;
	.param .b64 retval0;
	call.uni (retval0), 
	__internal_accurate_pow, 
	(
	param0
	);
	ld.param.f64 	%fd119, [retval0];
	} // callseq 7
	setp.lt.s32 	%p79, %r14, 0;
	neg.f64 	%fd121, %fd119;
	selp.f64 	%fd122, %fd121, %fd119, %p76;
	selp.f64 	%fd123, %fd122, %fd119, %p79;
	setp.eq.f32 	%p80, %f18, 0f00000000;
	selp.b32 	%r83, %r14, 0, %p76;
	or.b32  	%r84, %r83, 2146435072;
	selp.b32 	%r85, %r84, %r83, %p75;
	mov.b32 	%r86, 0;
	mov.b64 	%fd124, {%r86, %r85};
	selp.f64 	%fd137, %fd124, %fd123, %p80;
	add.f64 	%fd125, %fd47, 0d4000000000000000;
	{
	.reg .b32 %temp; 
	mov.b64 	{%temp, %r87}, %fd125;
	}
	and.b32  	%r88, %r87, 2146435072;
	setp.ne.s32 	%p81, %r88, 2146435072;
	@%p81 bra 	$L__BB0_41;
	setp.nan.f32 	%p82, %f18, %f18;
	@%p82 bra 	$L__BB0_40;
	setp.neu.f64 	%p83, %fd48, 0d7FF0000000000000;
	@%p83 bra 	$L__BB0_41;
	setp.lt.s32 	%p84, %r14, 0;
	selp.b32 	%r89, %r5, %r4, %p1;
	selp.b32 	%r90, %r89, %r4, %p84;
	mov.b32 	%r91, 0;
	mov.b64 	%fd137, {%r91, %r90};
	bra.uni 	$L__BB0_41;
$L__BB0_40:
	mov.f64 	%fd126, 0d4000000000000000;
	add.rn.f64 	%fd137, %fd47, %fd126;
$L__BB0_41:
	setp.eq.f32 	%p85, %f18, 0f3F800000;
	selp.f64 	%fd127, 0d3FF0000000000000, %fd137, %p85;
	add.f64 	%fd128, %fd46, %fd127;
	sqrt.rn.f64 	%fd129, %fd128;
	cvt.rn.f32.f64 	%f25, %fd129;
	setp.gt.f32 	%p86, %f15, %f25;
	selp.b32 	%r92, 3, %r12, %p86;
	cvta.to.global.u64 	%rd13, %rd5;
	add.s64 	%rd15, %rd13, %rd10;
	st.global.u32 	[%rd15], %r92;
$L__BB0_42:
	ret;

}
	// .globl	_Z24kMeansCentroidUpdate_SumPKfS0_PKiPfS3_S3_
.visible .entry _Z24kMeansCentroidUpdate_SumPKfS0_PKiPfS3_S3_(
	.param .u64 .ptr .align 1 _Z24kMeansCentroidUpdate_SumPKfS0_PKiPfS3_S3__param_0,
	.param .u64 .ptr .align 1 _Z24kMeansCentroidUpdate_SumPKfS0_PKiPfS3_S3__param_1,
	.param .u64 .ptr .align 1 _Z24kMeansCentroidUpdate_SumPKfS0_PKiPfS3_S3__param_2,
	.param .u64 .ptr .align 1 _Z24kMeansCentroidUpdate_SumPKfS0_PKiPfS3_S3__param_3,
	.param .u64 .ptr .align 1 _Z24kMeansCentroidUpdate_SumPKfS0_PKiPfS3_S3__param_4,
	.param .u64 .ptr .align 1 _Z24kMeansCentroidUpdate_SumPKfS0_PKiPfS3_S3__param_5
)
{
	.local .align 16 .b8 	__local_depot1[48];
	.reg .b64 	%SP;
	.reg .b64 	%SPL;
	.reg .pred 	%p<8>;
	.reg .b32 	%r<63>;
	.reg .b32 	%f<74>;
	.reg .b64 	%rd<47>;
	// demoted variable
	.shared .align 4 .b8 _ZZ24kMeansCentroidUpdate_SumPKfS0_PKiPfS3_S3_E14s_datapoints_x[1024];
	// demoted variable
	.shared .align 4 .b8 _ZZ24kMeansCentroidUpdate_SumPKfS0_PKiPfS3_S3_E14s_datapoints_y[1024];
	// demoted variable
	.shared .align 4 .b8 _ZZ24kMeansCentroidUpdate_SumPKfS0_PKiPfS3_S3_E12s_clust_assn[1024];
	mov.u64 	%SPL, __local_depot1;
	ld.param.u64 	%rd7, [_Z24kMeansCentroidUpdate_SumPKfS0_PKiPfS3_S3__param_0];
	ld.param.u64 	%rd8, [_Z24kMeansCentroidUpdate_SumPKfS0_PKiPfS3_S3__param_1];
	ld.param.u64 	%rd9, [_Z24kMeansCentroidUpdate_SumPKfS0_PKiPfS3_S3__param_2];
	ld.param.u64 	%rd10, [_Z24kMeansCentroidUpdate_SumPKfS0_PKiPfS3_S3__param_3];
	ld.param.u64 	%rd11, [_Z24kMeansCentroidUpdate_SumPKfS0_PKiPfS3_S3__param_4];
	ld.param.u64 	%rd12, [_Z24kMeansCentroidUpdate_SumPKfS0_PKiPfS3_S3__param_5];
	cvta.to.global.u64 	%rd1, %rd11;
	cvta.to.global.u64 	%rd2, %rd12;
	cvta.to.global.u64 	%rd3, %rd10;
	add.u64 	%rd4, %SPL, 0;
	add.u64 	%rd5, %SPL, 16;
	add.u64 	%rd6, %SPL, 32;
	mov.u32 	%r28, %ctaid.x;
	mov.u32 	%r1, %ntid.x;
	mov.u32 	%r2, %tid.x;
	mad.lo.s32 	%r3, %r28, %r1, %r2;
	setp.gt.s32 	%p1, %r3, 99999;
	@%p1 bra 	$L__BB1_11;
	cvta.to.global.u64 	%rd16, %rd7;
	cvta.to.global.u64 	%rd17, %rd8;
	cvta.to.global.u64 	%rd18, %rd9;
	mul.wide.s32 	%rd19, %r3, 4;
	add.s64 	%rd20, %rd16, %rd19;
	ld.global.f32 	%f1, [%rd20];
	shl.b32 	%r29, %r2, 2;
	mov.u32 	%r30, _ZZ24kMeansCentroidUpdate_SumPKfS0_PKiPfS3_S3_E14s_datapoints_x;
	add.s32 	%r31, %r30, %r29;
	st.shared.f32 	[%r31], %f1;
	add.s64 	%rd21, %rd17, %rd19;
	ld.global.f32 	%f2, [%rd21];
	mov.u32 	%r32, _ZZ24kMeansCentroidUpdate_SumPKfS0_PKiPfS3_S3_E14s_datapoints_y;
	add.s32 	%r33, %r32, %r29;
	st.shared.f32 	[%r33], %f2;
	add.s64 	%rd22, %rd18, %rd19;
	ld.global.u32 	%r34, [%rd22];
	mov.u32 	%r35, _ZZ24kMeansCentroidUpdate_SumPKfS0_PKiPfS3_S3_E12s_clust_assn;
	add.s32 	%r36, %r35, %r29;
	st.shared.u32 	[%r36], %r34;
	bar.sync 	0;
	setp.ne.s32 	%p2, %r2, 0;
	@%p2 bra 	$L__BB1_9;
	mov.f32 	%f3, 0f00000000;
	st.local.v4.f32 	[%rd4], {%f3, %f3, %f3, %f3};
	st.local.v4.f32 	[%rd5], {%f3, %f3, %f3, %f3};
	st.local.v4.f32 	[%rd6], {%f3, %f3, %f3, %f3};
	and.b32  	%r4, %r1, 3;
	setp.lt.u32 	%p3, %r1, 4;
	mov.b32 	%r58, 0;
	@%p3 bra 	$L__BB1_5;
	and.b32  	%r58, %r1, 2044;
	add.s32 	%r56, %r35, 8;
	add.s32 	%r55, %r30, 8;
	add.s32 	%r54, %r32, 8;
	and.b32  	%r44, %r1, -4;
	neg.s32 	%r57, %r44;
$L__BB1_4:
	ld.shared.u32 	%r45, [%r56+-8];
	ld.shared.f32 	%f4, [%r55+-8];
	mul.wide.s32 	%rd23, %r45, 4;
	add.s64 	%rd24, %rd4, %rd23;
	ld.local.f32 	%f5, [%rd24];
	add.f32 	%f6, %f4, %f5;
	st.local.f32 	[%rd24], %f6;
	ld.shared.f32 	%f7, [%r54+-8];
	add.s64 	%rd25, %rd5, %rd23;
	ld.local.f32 	%f8, [%rd25];
	add.f32 	%f9, %f7, %f8;
	st.local.f32 	[%rd25], %f9;
	add.s64 	%rd26, %rd6, %rd23;
	ld.local.f32 	%f10, [%rd26];
	add.f32 	%f11, %f10, 0f3F800000;
	st.local.f32 	[%rd26], %f11;
	ld.shared.u32 	%r46, [%r56+-4];
	ld.shared.f32 	%f12, [%r55+-4];
	mul.wide.s32 	%rd27, %r46, 4;
	add.s64 	%rd28, %rd4, %rd27;
	ld.local.f32 	%f13, [%rd28];
	add.f32 	%f14, %f12, %f13;
	st.local.f32 	[%rd28], %f14;
	ld.shared.f32 	%f15, [%r54+-4];
	add.s64 	%rd29, %rd5, %rd27;
	ld.local.f32 	%f16, [%rd29];
	add.f32 	%f17, %f15, %f16;
	st.local.f32 	[%rd29], %f17;
	add.s64 	%rd30, %rd6, %rd27;
	ld.local.f32 	%f18, [%rd30];
	add.f32 	%f19, %f18, 0f3F800000;
	st.local.f32 	[%rd30], %f19;
	ld.shared.u32 	%r47, [%r56];
	ld.shared.f32 	%f20, [%r55];
	mul.wide.s32 	%rd31, %r47, 4;
	add.s64 	%rd32, %rd4, %rd31;
	ld.local.f32 	%f21, [%rd32];
	add.f32 	%f22, %f20, %f21;
	st.local.f32 	[%rd32], %f22;
	ld.shared.f32 	%f23, [%r54];
	add.s64 	%rd33, %rd5, %rd31;
	ld.local.f32 	%f24, [%rd33];
	add.f32 	%f25, %f23, %f24;
	st.local.f32 	[%rd33], %f25;
	add.s64 	%rd34, %rd6, %rd31;
	ld.local.f32 	%f26, [%rd34];
	add.f32 	%f27, %f26, 0f3F800000;
	st.local.f32 	[%rd34], %f27;
	ld.shared.u32 	%r48, [%r56+4];
	ld.shared.f32 	%f28, [%r55+4];
	mul.wide.s32 	%rd35, %r48, 4;
	add.s64 	%rd36, %rd4, %rd35;
	ld.local.f32 	%f29, [%rd36];
	add.f32 	%f30, %f28, %f29;
	st.local.f32 	[%rd36], %f30;
	ld.shared.f32 	%f31, [%r54+4];
	add.s64 	%rd37, %rd5, %rd35;
	ld.local.f32 	%f32, [%rd37];
	add.f32 	%f33, %f31, %f32;
	st.local.f32 	[%rd37], %f33;
	add.s64 	%rd38, %rd6, %rd35;
	ld.local.f32 	%f34, [%rd38];
	add.f32 	%f35, %f34, 0f3F800000;
	st.local.f32 	[%rd38], %f35;
	add.s32 	%r57, %r57, 4;
	add.s32 	%r56, %r56, 16;
	add.s32 	%r55, %r55, 16;
	add.s32 	%r54, %r54, 16;
	setp.ne.s32 	%p4, %r57, 0;
	@%p4 bra 	$L__BB1_4;
$L__BB1_5:
	setp.eq.s32 	%p5, %r4, 0;
	@%p5 bra 	$L__BB1_8;
	shl.b32 	%r49, %r58, 2;
	add.s32 	%r62, %r32, %r49;
	add.s32 	%r61, %r30, %r49;
	add.s32 	%r60, %r35, %r49;
	neg.s32 	%r59, %r4;
$L__BB1_7:
	.pragma "nounroll";
	ld.shared.u32 	%r53, [%r60];
	ld.shared.f32 	%f36, [%r61];
	mul.wide.s32 	%rd39, %r53, 4;
	add.s64 	%rd40, %rd4, %rd39;
	ld.local.f32 	%f37, [%rd40];
	add.f32 	%f38, %f36, %f37;
	st.local.f32 	[%rd40], %f38;
	ld.shared.f32 	%f39, [%r62];
	add.s64 	%rd41, %rd5, %rd39;
	ld.local.f32 	%f40, [%rd41];
	add.f32 	%f41, %f39, %f40;
	st.local.f32 	[%rd41], %f41;
	add.s64 	%rd42, %rd6, %rd39;
	ld.local.f32 	%f42, [%rd42];
	add.f32 	%f43, %f42, 0f3F800000;
	st.local.f32 	[%rd42], %f43;
	add.s32 	%r62, %r62, 4;
	add.s32 	%r61, %r61, 4;
	add.s32 	%r60, %r60, 4;
	add.s32 	%r59, %r59, 1;
	setp.ne.s32 	%p6, %r59, 0;
	@%p6 bra 	$L__BB1_7;
$L__BB1_8:
	ld.local.f32 	%f44, [%rd4];
	atom.global.add.f32 	%f45, [%rd3], %f44;
	ld.local.f32 	%f46, [%rd5];
	atom.global.add.f32 	%f47, [%rd1], %f46;
	ld.local.f32 	%f48, [%rd6];
	atom.global.add.f32 	%f49, [%rd2], %f48;
	ld.local.f32 	%f50, [%rd4+4];
	atom.global.add.f32 	%f51, [%rd3+4], %f50;
	ld.local.f32 	%f52, [%rd5+4];
	atom.global.add.f32 	%f53, [%rd1+4], %f52;
	ld.local.f32 	%f54, [%rd6+4];
	atom.global.add.f32 	%f55, [%rd2+4], %f54;
	ld.local.f32 	%f56, [%rd4+8];
	atom.global.add.f32 	%f57, [%rd3+8], %f56;
	ld.local.f32 	%f58, [%rd5+8];
	atom.global.add.f32 	%f59, [%rd1+8], %f58;
	ld.local.f32 	%f60, [%rd6+8];
	atom.global.add.f32 	%f61, [%rd2+8], %f60;
	ld.local.f32 	%f62, [%rd4+12];
	atom.global.add.f32 	%f63, [%rd3+12], %f62;
	ld.local.f32 	%f64, [%rd5+12];
	atom.global.add.f32 	%f65, [%rd1+12], %f64;
	ld.local.f32 	%f66, [%rd6+12];
	atom.global.add.f32 	%f67, [%rd2+12], %f66;
$L__BB1_9:
	bar.sync 	0;
	setp.gt.s32 	%p7, %r3, 3;
	@%p7 bra 	$L__BB1_11;
	add.s64 	%rd44, %rd3, %rd19;
	ld.global.f32 	%f68, [%rd44];
	add.s64 	%rd45, %rd2, %rd19;
	ld.global.f32 	%f69, [%rd45];
	div.rn.f32 	%f70, %f68, %f69;
	st.global.f32 	[%rd44], %f70;
	add.s64 	%rd46, %rd1, %rd19;
	ld.global.f32 	%f71, [%rd46];
	ld.global.f32 	%f72, [%rd45];
	div.rn.f32 	%f73, %f71, %f72;
	st.global.f32 	[%rd46], %f73;
$L__BB1_11:
	ret;

}
	// .globl	_Z24kMeansCentroidUpdate_DivPfS_S_
.visible .entry _Z24kMeansCentroidUpdate_DivPfS_S_(
	.param .u64 .ptr .align 1 _Z24kMeansCentroidUpdate_DivPfS_S__param_0,
	.param .u64 .ptr .align 1 _Z24kMeansCentroidUpdate_DivPfS_S__param_1,
	.param .u64 .ptr .align 1 _Z24kMeansCentroidUpdate_DivPfS_S__param_2
)
{
	.reg .b32 	%r<2>;
	.reg .b32 	%f<7>;
	.reg .b64 	%rd<11>;

	ld.param.u64 	%rd1, [_Z24kMeansCentroidUpdate_DivPfS_S__param_0];
	ld.param.u64 	%rd2, [_Z24kMeansCentroidUpdate_DivPfS_S__param_1];
	ld.param.u64 	%rd3, [_Z24kMeansCentroidUpdate_DivPfS_S__param_2];
	cvta.to.global.u64 	%rd4, %rd2;
	cvta.to.global.u64 	%rd5, %rd3;
	cvta.to.global.u64 	%rd6, %rd1;
	mov.u32 	%r1, %tid.x;
	mul.wide.u32 	%rd7, %r1, 4;
	add.s64 	%rd8, %rd6, %rd7;
	ld.global.f32 	%f1, [%rd8];
	add.s64 	%rd9, %rd5, %rd7;
	ld.global.f32 	%f2, [%rd9];
	div.rn.f32 	%f3, %f1, %f2;
	st.global.f32 	[%rd8], %f3;
	add.s64 	%rd10, %rd4, %rd7;
	ld.global.f32 	%f4, [%rd10];
	ld.global.f32 	%f5, [%rd9];
	div.rn.f32 	%f6, %f4, %f5;
	st.global.f32 	[%rd10], %f6;
	ret;

}
.func  (.param .b64 func_retval0) __internal_accurate_pow(
	.param .b64 __internal_accurate_pow_param_0
)
{
	.reg .pred 	%p<8>;
	.reg .b32 	%r<49>;
	.reg .b32 	%f<3>;
	.reg .b64 	%fd<109>;

	ld.param.f64 	%fd10, [__internal_accurate_pow_param_0];
	{
	.reg .b32 %temp; 
	mov.b64 	{%temp, %r46}, %fd10;
	}
	{
	.reg .b32 %temp; 
	mov.b64 	{%r45, %temp}, %fd10;
	}
	shr.u32 	%r47, %r46, 20;
	setp.gt.u32 	%p1, %r46, 1048575;
	@%p1 bra 	$L__BB3_2;
	mul.f64 	%fd11, %fd10, 0d4350000000000000;
	{
	.reg .b32 %temp; 
	mov.b64 	{%temp, %r46}, %fd11;
	}
	{
	.reg .b32 %temp; 
	mov.b64 	{%r45, %temp}, %fd11;
	}
	shr.u32 	%r16, %r46, 20;
	add.s32 	%r47, %r16, -54;
$L__BB3_2:
	add.s32 	%r48, %r47, -1023;
	and.b32  	%r17, %r46, -2146435073;
	or.b32  	%r18, %r17, 1072693248;
	mov.b64 	%fd107, {%r45, %r18};
	setp.lt.u32 	%p2, %r18, 1073127583;
	@%p2 bra 	$L__BB3_4;
	{
	.reg .b32 %temp; 
	mov.b64 	{%r19, %temp}, %fd107;
	}
	{
	.reg .b32 %temp; 
	mov.b64 	{%temp, %r20}, %fd107;
	}
	add.s32 	%r21, %r20, -1048576;
	mov.b64 	%fd107, {%r19, %r21};
	add.s32 	%r48, %r47, -1022;
$L__BB3_4:
	add.f64 	%fd12, %fd107, 0dBFF0000000000000;
	add.f64 	%fd13, %fd107, 0d3FF0000000000000;
	rcp.approx.ftz.f64 	%fd14, %fd13;
	neg.f64 	%fd15, %fd13;
	fma.rn.f64 	%fd16, %fd15, %fd14, 0d3FF0000000000000;
	fma.rn.f64 	%fd17, %fd16, %fd16, %fd16;
	fma.rn.f64 	%fd18, %fd17, %fd14, %fd14;
	mul.f64 	%fd19, %fd12, %fd18;
	fma.rn.f64 	%fd20, %fd12, %fd18, %fd19;
	mul.f64 	%fd21, %fd20, %fd20;
	fma.rn.f64 	%fd22, %fd21, 0d3EB0F5FF7D2CAFE2, 0d3ED0F5D241AD3B5A;
	fma.rn.f64 	%fd23, %fd22, %fd21, 0d3EF3B20A75488A3F;
	fma.rn.f64 	%fd24, %fd23, %fd21, 0d3F1745CDE4FAECD5;
	fma.rn.f64 	%fd25, %fd24, %fd21, 0d3F3C71C7258A578B;
	fma.rn.f64 	%fd26, %fd25, %fd21, 0d3F6249249242B910;
	fma.rn.f64 	%fd27, %fd26, %fd21, 0d3F89999999999DFB;
	sub.f64 	%fd28, %fd12, %fd20;
	add.f64 	%fd29, %fd28, %fd28;
	neg.f64 	%fd30, %fd20;
	fma.rn.f64 	%fd31, %fd30, %fd12, %fd29;
	mul.f64 	%fd32, %fd18, %fd31;
	fma.rn.f64 	%fd33, %fd21, %fd27, 0d3FB5555555555555;
	mov.f64 	%fd34, 0d3FB5555555555555;
	sub.f64 	%fd35, %fd34, %fd33;
	fma.rn.f64 	%fd36, %fd21, %fd27, %fd35;
	add.f64 	%fd37, %fd36, 0dBC46A4CB00B9E7B0;
	add.f64 	%fd38, %fd33, %fd37;
	sub.f64 	%fd39, %fd33, %fd38;
	add.f64 	%fd40, %fd37, %fd39;
	mul.rn.f64 	%fd41, %fd20, %fd20;
	neg.f64 	%fd42, %fd41;
	fma.rn.f64 	%fd43, %fd20, %fd20, %fd42;
	{
	.reg .b32 %temp; 
	mov.b64 	{%r22, %temp}, %fd32;
	}
	{
	.reg .b32 %temp; 
	mov.b64 	{%temp, %r23}, %fd32;
	}
	add.s32 	%r24, %r23, 1048576;
	mov.b64 	%fd44, {%r22, %r24};
	fma.rn.f64 	%fd45, %fd20, %fd44, %fd43;
	mul.rn.f64 	%fd46, %fd41, %fd20;
	neg.f64 	%fd47, %fd46;
	fma.rn.f64 	%fd48, %fd41, %fd20, %fd47;
	fma.rn.f64 	%fd49, %fd41, %fd32, %fd48;
	fma.rn.f64 	%fd50, %fd45, %fd20, %fd49;
	mul.rn.f64 	%fd51, %fd38, %fd46;
	neg.f64 	%fd52, %fd51;
	fma.rn.f64 	%fd53, %fd38, %fd46, %fd52;
	fma.rn.f64 	%fd54, %fd38, %fd50, %fd53;
	fma.rn.f64 	%fd55, %fd40, %fd46, %fd54;
	add.f64 	%fd56, %fd51, %fd55;
	sub.f64 	%fd57, %fd51, %fd56;
	add.f64 	%fd58, %fd55, %fd57;
	add.f64 	%fd59, %fd20, %fd56;
	sub.f64 	%fd60, %fd20, %fd59;
	add.f64 	%fd61, %fd56, %fd60;
	add.f64 	%fd62, %fd58, %fd61;
	add.f64 	%fd63, %fd32, %fd62;
	add.f64 	%fd64, %fd59, %fd63;
	sub.f64 	%fd65, %fd59, %fd64;
	add.f64 	%fd66, %fd63, %fd65;
	xor.b32  	%r25, %r48, -2147483648;
	mov.b32 	%r26, 1127219200;
	mov.b64 	%fd67, {%r25, %r26};
	mov.b32 	%r27, -2147483648;
	mov.b64 	%fd68, {%r27, %r26};
	sub.f64 	%fd69, %fd67, %fd68;
	fma.rn.f64 	%fd70, %fd69, 0d3FE62E42FEFA39EF, %fd64;
	fma.rn.f64 	%fd71, %fd69, 0dBFE62E42FEFA39EF, %fd70;
	sub.f64 	%fd72, %fd71, %fd64;
	sub.f64 	%fd73, %fd66, %fd72;
	fma.rn.f64 	%fd74, %fd69, 0d3C7ABC9E3B39803F, %fd73;
	add.f64 	%fd75, %fd70, %fd74;
	sub.f64 	%fd76, %fd70, %fd75;
	add.f64 	%fd77, %fd74, %fd76;
	mov.f64 	%fd78, 0d4000000000000000;
	{
	.reg .b32 %temp; 
	mov.b64 	{%temp, %r28}, %fd78;
	}
	{
	.reg .b32 %temp; 
	mov.b64 	{%r29, %temp}, %fd78;
	}
	shl.b32 	%r30, %r28, 1;
	setp.gt.u32 	%p3, %r30, -33554433;
	and.b32  	%r31, %r28, -15728641;
	selp.b32 	%r32, %r31, %r28, %p3;
	mov.b64 	%fd79, {%r29, %r32};
	mul.rn.f64 	%fd80, %fd75, %fd79;
	neg.f64 	%fd81, %fd80;
	fma.rn.f64 	%fd82, %fd75, %fd79, %fd81;
	fma.rn.f64 	%fd83, %fd77, %fd79, %fd82;
	add.f64 	%fd4, %fd80, %fd83;
	sub.f64 	%fd84, %fd80, %fd4;
	add.f64 	%fd5, %fd83, %fd84;
	fma.rn.f64 	%fd85, %fd4, 0d3FF71547652B82FE, 0d4338000000000000;
	{
	.reg .b32 %temp; 
	mov.b64 	{%r13, %temp}, %fd85;
	}
	mov.f64 	%fd86, 0dC338000000000000;
	add.rn.f64 	%fd87, %fd85, %fd86;
	fma.rn.f64 	%fd88, %fd87, 0dBFE62E42FEFA39EF, %fd4;
	fma.rn.f64 	%fd89, %fd87, 0dBC7ABC9E3B39803F, %fd88;
	fma.rn.f64 	%fd90, %fd89, 0d3E5ADE1569CE2BDF, 0d3E928AF3FCA213EA;
	fma.rn.f64 	%fd91, %fd90, %fd89, 0d3EC71DEE62401315;
	fma.rn.f64 	%fd92, %fd91, %fd89, 0d3EFA01997C89EB71;
	fma.rn.f64 	%fd93, %fd92, %fd89, 0d3F2A01A014761F65;
	fma.rn.f64 	%fd94, %fd93, %fd89, 0d3F56C16C1852B7AF;
	fma.rn.f64 	%fd95, %fd94, %fd89, 0d3F81111111122322;
	fma.rn.f64 	%fd96, %fd95, %fd89, 0d3FA55555555502A1;
	fma.rn.f64 	%fd97, %fd96, %fd89, 0d3FC5555555555511;
	fma.rn.f64 	%fd98, %fd97, %fd89, 0d3FE000000000000B;
	fma.rn.f64 	%fd99, %fd98, %fd89, 0d3FF0000000000000;
	fma.rn.f64 	%fd100, %fd99, %fd89, 0d3FF0000000000000;
	{
	.reg .b32 %temp; 
	mov.b64 	{%r14, %temp}, %fd100;
	}
	{
	.reg .b32 %temp; 
	mov.b64 	{%temp, %r15}, %fd100;
	}
	shl.b32 	%r33, %r13, 20;
	add.s32 	%r34, %r33, %r15;
	mov.b64 	%fd108, {%r14, %r34};
	{
	.reg .b32 %temp; 
	mov.b64 	{%temp, %r35}, %fd4;
	}
	mov.b32 	%f2, %r35;
	abs.f32 	%f1, %f2;
	setp.lt.f32 	%p4, %f1, 0f4086232B;
	@%p4 bra 	$L__BB3_7;
	setp.lt.f64 	%p5, %fd4, 0d0000000000000000;
	add.f64 	%fd101, %fd4, 0d7FF0000000000000;
	selp.f64 	%fd108, 0d0000000000000000, %fd101, %p5;
	setp.geu.f32 	%p6, %f1, 0f40874800;
	@%p6 bra 	$L__BB3_7;
	shr.u32 	%r36, %r13, 31;
	add.s32 	%r37, %r13, %r36;
	shr.s32 	%r38, %r37, 1;
	shl.b32 	%r39, %r38, 20;
	add.s32 	%r40, %r15, %r39;
	mov.b64 	%fd102, {%r14, %r40};
	sub.s32 	%r41, %r13, %r38;
	shl.b32 	%r42, %r41, 20;
	add.s32 	%r43, %r42, 1072693248;
	mov.b32 	%r44, 0;
	mov.b64 	%fd103, {%r44, %r43};
	mul.f64 	%fd108, %fd103, %fd102;
$L__BB3_7:
	abs.f64 	%fd104, %fd108;
	setp.eq.f64 	%p7, %fd104, 0d7FF0000000000000;
	fma.rn.f64 	%fd105, %fd108, %fd5, %fd108;
	selp.f64 	%fd106, %fd108, %fd105, %p7;
	st.param.f64 	[func_retval0], %fd106;
	ret;

}


// ===== COMPILED SASS (sm_100) =====

	.target	sm_100

	.elftype	@"ET_EXEC"


//--------------------- .note.nv.tkinfo           --------------------------
	.section	.note.nv.tkinfo,"",@"SHT_NOTE"
	.sectionflags	@"SHF_NOTE_NV_TKINFO"
	.tkinfo
        /*0018*/ 	.word	0x00000002
        /*0030*/ 	.string	""
        /*0030*/ 	.string	"ptxas"
        /*0030*/ 	.string	"Cuda compilation tools, release 13.0, V13.0.88"
        /*0030*/ 	.string	"Build cuda_13.0.r13.0/compiler.36424714_0"
        /*0030*/ 	.string	"-arch sm_100 -m 64 "



//--------------------- .note.nv.cuinfo           --------------------------
	.section	.note.nv.cuinfo,"",@"SHT_NOTE"
	.sectionflags	@"SHF_NOTE_NV_CUINFO"
        /*0018*/ 	.short	0x0002
        /*001a*/ 	.short	0x0064
        /*001c*/ 	.short	0x0082
	.zero		2


//--------------------- .nv.info                  --------------------------
	.section	.nv.info,"",@"SHT_CUDA_INFO"
	.align	4


	//----- nvinfo : EIATTR_REGCOUNT
	.align		4
        /*0000*/ 	.byte	0x04, 0x2f
        /*0002*/ 	.short	(.L_1 - .L_0)
	.align		4
.L_0:
        /*0004*/ 	.word	index@(_Z23kMeansClusterAssignmentPKfS0_PiS0_S0_)
        /*0008*/ 	.word	0x00000020


	//----- nvinfo : EIATTR_FRAME_SIZE
	.align		4
.L_1:
        /*000c*/ 	.byte	0x04, 0x11
        /*000e*/ 	.short	(.L_3 - .L_2)
	.align		4
.L_2:
        /*0010*/ 	.word	index@($_Z23kMeansClusterAssignmentPKfS0_PiS0_S0_$__internal_accurate_pow)
        /*0014*/ 	.word	0x00000000


	//----- nvinfo : EIATTR_FRAME_SIZE
	.align		4
.L_3:
        /*0018*/ 	.byte	0x04, 0x11
        /*001a*/ 	.short	(.L_5 - .L_4)
	.align		4
.L_4:
        /*001c*/ 	.word	index@($__internal_2_$__cuda_sm20_dsqrt_rn_f64_mediumpath_v1)
        /*0020*/ 	.word	0x00000000


	//----- nvinfo : EIATTR_FRAME_SIZE
	.align		4
.L_5:
        /*0024*/ 	.byte	0x04, 0x11
        /*0026*/ 	.short	(.L_7 - .L_6)
	.align		4
.L_6:
        /*0028*/ 	.word	index@(_Z23kMeansClusterAssignmentPKfS0_PiS0_S0_)
        /*002c*/ 	.word	0x00000000


	//----- nvinfo : EIATTR_REGCOUNT
	.align		4
.L_7:
        /*0030*/ 	.byte	0x04, 0x2f
        /*0032*/ 	.short	(.L_9 - .L_8)
	.align		4
.L_8:
        /*0034*/ 	.word	index@(_Z24kMeansCentroidUpdate_SumPKfS0_PKiPfS3_S3_)
        /*0038*/ 	.word	0x0000001e


	//----- nvinfo : EIATTR_FRAME_SIZE
	.align		4
.L_9:
        /*003c*/ 	.byte	0x04, 0x11
        /*003e*/ 	.short	(.L_11 - .L_10)
	.align		4
.L_10:
        /*0040*/ 	.word	index@($__internal_1_$__cuda_sm3x_div_rn_noftz_f32_slowpath)
        /*0044*/ 	.word	0x00000030


	//----- nvinfo : EIATTR_FRAME_SIZE
	.align		4
.L_11:
        /*0048*/ 	.byte	0x04, 0x11
        /*004a*/ 	.short	(.L_13 - .L_12)
	.align		4
.L_12:
        /*004c*/ 	.word	index@(_Z24kMeansCentroidUpdate_SumPKfS0_PKiPfS3_S3_)
        /*0050*/ 	.word	0x00000030


	//----- nvinfo : EIATTR_REGCOUNT
	.align		4
.L_13:
        /*0054*/ 	.byte	0x04, 0x2f
        /*0056*/ 	.short	(.L_15 - .L_14)
	.align		4
.L_14:
        /*0058*/ 	.word	index@(_Z24kMeansCentroidUpdate_DivPfS_S_)
        /*005c*/ 	.word	0x00000013


	//----- nvinfo : EIATTR_FRAME_SIZE
	.align		4
.L_15:
        /*0060*/ 	.byte	0x04, 0x11
        /*0062*/ 	.short	(.L_17 - .L_16)
	.align		4
.L_16:
        /*0064*/ 	.word	index@($__internal_0_$__cuda_sm3x_div_rn_noftz_f32_slowpath)
        /*0068*/ 	.word	0x00000000


	//----- nvinfo : EIATTR_FRAME_SIZE
	.align		4
.L_17:
        /*006c*/ 	.byte	0x04, 0x11
        /*006e*/ 	.short	(.L_19 - .L_18)
	.align		4
.L_18:
        /*0070*/ 	.word	index@(_Z24kMeansCentroidUpdate_DivPfS_S_)
        /*0074*/ 	.word	0x00000000


	//----- nvinfo : EIATTR_MIN_STACK_SIZE
	.align		4
.L_19:
        /*0078*/ 	.byte	0x04, 0x12
        /*007a*/ 	.short	(.L_21 - .L_20)
	.align		4
.L_20:
        /*007c*/ 	.word	index@(_Z24kMeansCentroidUpdate_DivPfS_S_)
        /*0080*/ 	.word	0x00000000


	//----- nvinfo : EIATTR_MIN_STACK_SIZE
	.align		4
.L_21:
        /*0084*/ 	.byte	0x04, 0x12
        /*0086*/ 	.short	(.L_23 - .L_22)
	.align		4
.L_22:
        /*0088*/ 	.word	index@(_Z24kMeansCentroidUpdate_SumPKfS0_PKiPfS3_S3_)
        /*008c*/ 	.word	0x00000030


	//----- nvinfo : EIATTR_MIN_STACK_SIZE
	.align		4
.L_23:
        /*0090*/ 	.byte	0x04, 0x12
        /*0092*/ 	.short	(.L_25 - .L_24)
	.align		4
.L_24:
        /*0094*/ 	.word	index@(_Z23kMeansClusterAssignmentPKfS0_PiS0_S0_)
        /*0098*/ 	.word	0x00000000
.L_25:


//--------------------- .nv.compat                --------------------------
	.section	.nv.compat,"",@"SHT_CUDA_COMPAT_INFO"
	.align	4
        /*0000*/ 	.byte	0x02, 0x09, 0x00, 0x00, 0x02, 0x02, 0x01, 0x00, 0x02, 0x05, 0x05, 0x00, 0x03, 0x07, 0x01, 0x01
        /*0010*/ 	.byte	0x02, 0x03, 0x00, 0x00, 0x02, 0x06, 0x01, 0x00, 0x04, 0x0b, 0x08, 0x00, 0x01, 0x00, 0x00, 0x00
        /*0020*/ 	.byte	0x00, 0x00, 0x00, 0x00


//--------------------- .nv.info._Z24kMeansCentroidUpdate_DivPfS_S_ --------------------------
	.section	.nv.info._Z24kMeansCentroidUpdate_DivPfS_S_,"",@"SHT_CUDA_INFO"
	.sectionflags	@""
	.align	4


	//----- nvinfo : EIATTR_CUDA_API_VERSION
	.align		4
        /*0000*/ 	.byte	0x04, 0x37
        /*0002*/ 	.short	(.L_27 - .L_26)
.L_26:
        /*0004*/ 	.word	0x00000082


	//----- nvinfo : EIATTR_KPARAM_INFO
	.align		4
.L_27:
        /*0008*/ 	.byte	0x04, 0x17
        /*000a*/ 	.short	(.L_29 - .L_28)
.L_28:
        /*000c*/ 	.word	0x00000000
        /*0010*/ 	.short	0x0002
        /*0012*/ 	.short	0x0010
        /*0014*/ 	.byte	0x00, 0xf5, 0x21, 0x00


	//----- nvinfo : EIATTR_KPARAM_INFO
	.align		4
.L_29:
        /*0018*/ 	.byte	0x04, 0x17
        /*001a*/ 	.short	(.L_31 - .L_30)
.L_30:
        /*001c*/ 	.word	0x00000000
        /*0020*/ 	.short	0x0001
        /*0022*/ 	.short	0x0008
        /*0024*/ 	.byte	0x00, 0xf5, 0x21, 0x00


	//----- nvinfo : EIATTR_KPARAM_INFO
	.align		4
.L_31:
        /*0028*/ 	.byte	0x04, 0x17
        /*002a*/ 	.short	(.L_33 - .L_32)
.L_32:
        /*002c*/ 	.word	0x00000000
        /*0030*/ 	.short	0x0000
        /*0032*/ 	.short	0x0000
        /*0034*/ 	.byte	0x00, 0xf5, 0x21, 0x00


	//----- nvinfo : EIATTR_SPARSE_MMA_MASK
	.align		4
.L_33:
        /*0038*/ 	.byte	0x03, 0x50
        /*003a*/ 	.short	0x0000


	//----- nvinfo : EIATTR_MAXREG_COUNT
	.align		4
        /*003c*/ 	.byte	0x03, 0x1b
        /*003e*/ 	.short	0x00ff


	//----- nvinfo : EIATTR_MERCURY_ISA_VERSION
	.align		4
        /*0040*/ 	.byte	0x03, 0x5f
        /*0042*/ 	.short	0x0101


	//----- nvinfo : EIATTR_VRC_CTA_INIT_COUNT
	.align		4
        /*0044*/ 	.byte	0x02, 0x4a
	.zero		1
	.zero		1


	//----- nvinfo : EIATTR_EXIT_INSTR_OFFSETS
	.align		4
        /*0048*/ 	.byte	0x04, 0x1c
        /*004a*/ 	.short	(.L_35 - .L_34)


	//   ....[0]....
.L_34:
        /*004c*/ 	.word	0x000002a0


	//----- nvinfo : EIATTR_CRS_STACK_SIZE
	.align		4
.L_35:
        /*0050*/ 	.byte	0x04, 0x1e
        /*0052*/ 	.short	(.L_37 - .L_36)
.L_36:
        /*0054*/ 	.word	0x00000000


	//----- nvinfo : EIATTR_CBANK_PARAM_SIZE
	.align		4
.L_37:
        /*0058*/ 	.byte	0x03, 0x19
        /*005a*/ 	.short	0x0018


	//----- nvinfo : EIATTR_PARAM_CBANK
	.align		4
        /*005c*/ 	.byte	0x04, 0x0a
        /*005e*/ 	.short	(.L_39 - .L_38)
	.align		4
.L_38:
        /*0060*/ 	.word	index@(.nv.constant0._Z24kMeansCentroidUpdate_DivPfS_S_)
        /*0064*/ 	.short	0x0380
        /*0066*/ 	.short	0x0018


	//----- nvinfo : EIATTR_SW_WAR
	.align		4
.L_39:
        /*0068*/ 	.byte	0x04, 0x36
        /*006a*/ 	.short	(.L_41 - .L_40)
.L_40:
        /*006c*/ 	.word	0x00000008
.L_41:


//--------------------- .nv.info._Z24kMeansCentroidUpdate_SumPKfS0_PKiPfS3_S3_ --------------------------
	.section	.nv.info._Z24kMeansCentroidUpdate_SumPKfS0_PKiPfS3_S3_,"",@"SHT_CUDA_INFO"
	.sectionflags	@""
	.align	4


	//----- nvinfo : EIATTR_CUDA_API_VERSION
	.align		4
        /*0000*/ 	.byte	0x04, 0x37
        /*0002*/ 	.short	(.L_43 - .L_42)
.L_42:
        /*0004*/ 	.word	0x00000082


	//----- nvinfo : EIATTR_KPARAM_INFO
	.align		4
.L_43:
        /*0008*/ 	.byte	0x04, 0x17
        /*000a*/ 	.short	(.L_45 - .L_44)
.L_44:
        /*000c*/ 	.word	0x00000000
        /*0010*/ 	.short	0x0005
        /*0012*/ 	.short	0x0028
        /*0014*/ 	.byte	0x00, 0xf5, 0x21, 0x00


	//----- nvinfo : EIATTR_KPARAM_INFO
	.align		4
.L_45:
        /*0018*/ 	.byte	0x04, 0x17
        /*001a*/ 	.short	(.L_47 - .L_46)
.L_46:
        /*001c*/ 	.word	0x00000000
        /*0020*/ 	.short	0x0004
        /*0022*/ 	.short	0x0020
        /*0024*/ 	.byte	0x00, 0xf5, 0x21, 0x00


	//----- nvinfo : EIATTR_KPARAM_INFO
	.align		4
.L_47:
        /*0028*/ 	.byte	0x04, 0x17
        /*002a*/ 	.short	(.L_49 - .L_48)
.L_48:
        /*002c*/ 	.word	0x00000000
        /*0030*/ 	.short	0x0003
        /*0032*/ 	.short	0x0018
        /*0034*/ 	.byte	0x00, 0xf5, 0x21, 0x00


	//----- nvinfo : EIATTR_KPARAM_INFO
	.align		4
.L_49:
        /*0038*/ 	.byte	0x04, 0x17
        /*003a*/ 	.short	(.L_51 - .L_50)
.L_50:
        /*003c*/ 	.word	0x00000000
        /*0040*/ 	.short	0x0002
        /*0042*/ 	.short	0x0010
        /*0044*/ 	.byte	0x00, 0xf5, 0x21, 0x00


	//----- nvinfo : EIATTR_KPARAM_INFO
	.align		4
.L_51:
        /*0048*/ 	.byte	0x04, 0x17
        /*004a*/ 	.short	(.L_53 - .L_52)
.L_52:
        /*004c*/ 	.word	0x00000000
        /*0050*/ 	.short	0x0001
        /*0052*/ 	.short	0x0008
        /*0054*/ 	.byte	0x00, 0xf5, 0x21, 0x00


	//----- nvinfo : EIATTR_KPARAM_INFO
	.align		4
.L_53:
        /*0058*/ 	.byte	0x04, 0x17
        /*005a*/ 	.short	(.L_55 - .L_54)
.L_54:
        /*005c*/ 	.word	0x00000000
        /*0060*/ 	.short	0x0000
        /*0062*/ 	.short	0x0000
        /*0064*/ 	.byte	0x00, 0xf5, 0x21, 0x00


	//----- nvinfo : EIATTR_SPARSE_MMA_MASK
	.align		4
.L_55:
        /*0068*/ 	.byte	0x03, 0x50
        /*006a*/ 	.short	0x0000


	//----- nvinfo : EIATTR_MAXREG_COUNT
	.align		4
        /*006c*/ 	.byte	0x03, 0x1b
        /*006e*/ 	.short	0x00ff


	//----- nvinfo : EIATTR_NUM_BARRIERS
	.align		4
        /*0070*/ 	.byte	0x02, 0x4c
        /*0072*/ 	.byte	0x01
	.zero		1


	//----- nvinfo : EIATTR_MERCURY_ISA_VERSION
	.align		4
        /*0074*/ 	.byte	0x03, 0x5f
        /*0076*/ 	.short	0x0101


	//----- nvinfo : EIATTR_VRC_CTA_INIT_COUNT
	.align		4
        /*0078*/ 	.byte	0x02, 0x4a
	.zero		1
	.zero		1


	//----- nvinfo : EIATTR_EXIT_INSTR_OFFSETS
	.align		4
        /*007c*/ 	.byte	0x04, 0x1c
        /*007e*/ 	.short	(.L_57 - .L_56)


	//   ....[0]....
.L_56:
        /*0080*/ 	.word	0x00000070


	//   ....[1]....
        /*0084*/ 	.word	0x00001cc0


	//   ....[2]....
        /*0088*/ 	.word	0x00001f40


	//----- nvinfo : EIATTR_CRS_STACK_SIZE
	.align		4
.L_57:
        /*008c*/ 	.byte	0x04, 0x1e
        /*008e*/ 	.short	(.L_59 - .L_58)
.L_58:
        /*0090*/ 	.word	0x00000000


	//----- nvinfo : EIATTR_CBANK_PARAM_SIZE
	.align		4
.L_59:
        /*0094*/ 	.byte	0x03, 0x19
        /*0096*/ 	.short	0x0030


	//----- nvinfo : EIATTR_PARAM_CBANK
	.align		4
        /*0098*/ 	.byte	0x04, 0x0a
        /*009a*/ 	.short	(.L_61 - .L_60)
	.align		4
.L_60:
        /*009c*/ 	.word	index@(.nv.constant0._Z24kMeansCentroidUpdate_SumPKfS0_PKiPfS3_S3_)
        /*00a0*/ 	.short	0x0380
        /*00a2*/ 	.short	0x0030


	//----- nvinfo : EIATTR_SW_WAR
	.align		4
.L_61:
        /*00a4*/ 	.byte	0x04, 0x36
        /*00a6*/ 	.short	(.L_63 - .L_62)
.L_62:
        /*00a8*/ 	.word	0x00000008
.L_63:


//--------------------- .nv.info._Z23kMeansClusterAssignmentPKfS0_PiS0_S0_ --------------------------
	.section	.nv.info._Z23kMeansClusterAssignmentPKfS0_PiS0_S0_,"",@"SHT_CUDA_INFO"
	.sectionflags	@""
	.align	4


	//----- nvinfo : EIATTR_CUDA_API_VERSION
	.align		4
        /*0000*/ 	.byte	0x04, 0x37
        /*0002*/ 	.short	(.L_65 - .L_64)
.L_64:
        /*0004*/ 	.word	0x00000082


	//----- nvinfo : EIATTR_KPARAM_INFO
	.align		4
.L_65:
        /*0008*/ 	.byte	0x04, 0x17
        /*000a*/ 	.short	(.L_67 - .L_66)
.L_66:
        /*000c*/ 	.word	0x00000000
        /*0010*/ 	.short	0x0004
        /*0012*/ 	.short	0x0020
        /*0014*/ 	.byte	0x00, 0xf5, 0x21, 0x00


	//----- nvinfo : EIATTR_KPARAM_INFO
	.align		4
.L_67:
        /*0018*/ 	.byte	0x04, 0x17
        /*001a*/ 	.short	(.L_69 - .L_68)
.L_68:
        /*001c*/ 	.word	0x00000000
        /*0020*/ 	.short	0x0003
        /*0022*/ 	.short	0x0018
        /*0024*/ 	.byte	0x00, 0xf5, 0x21, 0x00


	//----- nvinfo : EIATTR_KPARAM_INFO
	.align		4
.L_69:
        /*0028*/ 	.byte	0x04, 0x17
        /*002a*/ 	.short	(.L_71 - .L_70)
.L_70:
        /*002c*/ 	.word	0x00000000
        /*0030*/ 	.short	0x0002
        /*0032*/ 	.short	0x0010
        /*0034*/ 	.byte	0x00, 0xf5, 0x21, 0x00


	//----- nvinfo : EIATTR_KPARAM_INFO
	.align		4
.L_71:
        /*0038*/ 	.byte	0x04, 0x17
        /*003a*/ 	.short	(.L_73 - .L_72)
.L_72:
        /*003c*/ 	.word	0x00000000
        /*0040*/ 	.short	0x0001
        /*0042*/ 	.short	0x0008
        /*0044*/ 	.byte	0x00, 0xf5, 0x21, 0x00


	//----- nvinfo : EIATTR_KPARAM_INFO
	.align		4
.L_73:
        /*0048*/ 	.byte	0x04, 0x17
        /*004a*/ 	.short	(.L_75 - .L_74)
.L_74:
        /*004c*/ 	.word	0x00000000
        /*0050*/ 	.short	0x0000
        /*0052*/ 	.short	0x0000
        /*0054*/ 	.byte	0x00, 0xf5, 0x21, 0x00


	//----- nvinfo : EIATTR_SPARSE_MMA_MASK
	.align		4
.L_75:
        /*0058*/ 	.byte	0x03, 0x50
        /*005a*/ 	.short	0x0000


	//----- nvinfo : EIATTR_MAXREG_COUNT
	.align		4
        /*005c*/ 	.byte	0x03, 0x1b
        /*005e*/ 	.short	0x00ff


	//----- nvinfo : EIATTR_MERCURY_ISA_VERSION
	.align		4
        /*0060*/ 	.byte	0x03, 0x5f
        /*0062*/ 	.short	0x0101


	//----- nvinfo : EIATTR_VRC_CTA_INIT_COUNT
	.align		4
        /*0064*/ 	.byte	0x02, 0x4a
	.zero		1
	.zero		1


	//----- nvinfo : EIATTR_EXIT_INSTR_OFFSETS
	.align		4
        /*0068*/ 	.byte	0x04, 0x1c
        /*006a*/ 	.short	(.L_77 - .L_76)


	//   ....[0]....
.L_76:
        /*006c*/ 	.word	0x00000060


	//   ....[1]....
        /*0070*/ 	.word	0x00001770


	//----- nvinfo : EIATTR_CRS_STACK_SIZE
	.align		4
.L_77:
        /*0074*/ 	.byte	0x04, 0x1e
        /*0076*/ 	.short	(.L_79 - .L_78)
.L_78:
        /*0078*/ 	.word	0x00000000


	//----- nvinfo : EIATTR_CBANK_PARAM_SIZE
	.align		4
.L_79:
        /*007c*/ 	.byte	0x03, 0x19
        /*007e*/ 	.short	0x0028


	//----- nvinfo : EIATTR_PARAM_CBANK
	.align		4
        /*0080*/ 	.byte	0x04, 0x0a
        /*0082*/ 	.short	(.L_81 - .L_80)
	.align		4
.L_80:
        /*0084*/ 	.word	index@(.nv.constant0._Z23kMeansClusterAssignmentPKfS0_PiS0_S0_)
        /*0088*/ 	.short	0x0380
        /*008a*/ 	.short	0x0028


	//----- nvinfo : EIATTR_SW_WAR
	.align		4
.L_81:
        /*008c*/ 	.byte	0x04, 0x36
        /*008e*/ 	.short	(.L_83 - .L_82)
.L_82:
        /*0090*/ 	.word	0x00000008
.L_83:


//--------------------- .nv.callgraph             --------------------------
	.section	.nv.callgraph,"",@"SHT_CUDA_CALLGRAPH"
	.align	4
	.sectionentsize	8
	.align		4
        /*0000*/ 	.word	0x00000000
	.align		4
        /*0004*/ 	.word	0xffffffff
	.align		4
        /*0008*/ 	.word	0x00000000
	.align		4
        /*000c*/ 	.word	0xfffffffe
	.align		4
        /*0010*/ 	.word	0x00000000
	.align		4
        /*0014*/ 	.word	0xfffffffd
	.align		4
        /*0018*/ 	.word	0x00000000
	.align		4
        /*001c*/ 	.word	0xfffffffc


//--------------------- .text._Z24kMeansCentroidUpdate_DivPfS_S_ --------------------------
	.section	.text._Z24kMeansCentroidUpdate_DivPfS_S_,"ax",@progbits
	.align	128
        .global         _Z24kMeansCentroidUpdate_DivPfS_S_
        .type           _Z24kMeansCentroidUpdate_DivPfS_S_,@function
        .size           _Z24kMeansCentroidUpdate_DivPfS_S_,(.L_x_85 - _Z24kMeansCentroidUpdate_DivPfS_S_)
        .other          _Z24kMeansCentroidUpdate_DivPfS_S_,@"STO_CUDA_ENTRY STV_DEFAULT"
_Z24kMeansCentroidUpdate_DivPfS_S_:
.text._Z24kMeansCentroidUpdate_DivPfS_S_:
[----:B------:R-:W-:Y:S01]  /*0000*/  LDC R1, c[0x0][0x37c] ;  /* 0x0000df00ff017b82 */ /* 0x000fe20000000800 */
[----:B------:R-:W0:Y:S07]  /*0010*/  S2R R8, SR_TID.X ;  /* 0x0000000000087919 */ /* 0x000e2e0000002100 */
[----:B------:R-:W0:Y:S01]  /*0020*/  LDC.64 R4, c[0x0][0x390] ;  /* 0x0000e400ff047b82 */ /* 0x000e220000000a00 */
[----:B------:R-:W1:Y:S07]  /*0030*/  LDCU.64 UR4, c[0x0][0x358] ;  /* 0x00006b00ff0477ac */ /* 0x000e6e0008000a00 */
[----:B------:R-:W2:Y:S01]  /*0040*/  LDC.64 R6, c[0x0][0x380] ;  /* 0x0000e000ff067b82 */ /* 0x000ea20000000a00 */
[----:B0-----:R-:W-:-:S05]  /*0050*/  IMAD.WIDE.U32 R4, R8, 0x4, R4 ;  /* 0x0000000408047825 */ /* 0x001fca00078e0004 */
[----:B-1----:R-:W3:Y:S01]  /*0060*/  LDG.E R3, desc[UR4][R4.64] ;  /* 0x0000000404037981 */ /* 0x002ee2000c1e1900 */
[----:B--2---:R-:W-:-:S05]  /*0070*/  IMAD.WIDE.U32 R6, R8, 0x4, R6 ;  /* 0x0000000408067825 */ /* 0x004fca00078e0006 */
[----:B------:R-:W2:Y:S01]  /*0080*/  LDG.E R0, desc[UR4][R6.64] ;  /* 0x0000000406007981 */ /* 0x000ea2000c1e1900 */
[----:B------:R-:W-:Y:S01]  /*0090*/  BSSY.RECONVERGENT B0, `(.L_x_0) ;  /* 0x000000c000007945 */ /* 0x000fe20003800200 */
[----:B---3--:R-:W0:Y:S08]  /*00a0*/  MUFU.RCP R2, R3 ;  /* 0x0000000300027308 */ /* 0x008e300000001000 */
[----:B--2---:R-:W1:Y:S01]  /*00b0*/  FCHK P0, R0, R3 ;  /* 0x0000000300007302 */ /* 0x004e620000000000 */
[----:B0-----:R-:W-:-:S04]  /*00c0*/  FFMA R9, -R3, R2, 1 ;  /* 0x3f80000003097423 */ /* 0x001fc80000000102 */
[----:B------:R-:W-:-:S04]  /*00d0*/  FFMA R9, R2, R9, R2 ;  /* 0x0000000902097223 */ /* 0x000fc80000000002 */
[----:B------:R-:W-:-:S04]  /*00e0*/  FFMA R2, R0, R9, RZ ;  /* 0x0000000900027223 */ /* 0x000fc800000000ff */
[----:B------:R-:W-:-:S04]  /*00f0*/  FFMA R10, -R3, R2, R0 ;  /* 0x00000002030a7223 */ /* 0x000fc80000000100 */
[----:B------:R-:W-:Y:S01]  /*0100*/  FFMA R11, R9, R10, R2 ;  /* 0x0000000a090b7223 */ /* 0x000fe20000000002 */
[----:B-1----:R-:W-:Y:S06]  /*0110*/  @!P0 BRA `(.L_x_1) ;  /* 0x00000000000c8947 */ /* 0x002fec0003800000 */
[----:B------:R-:W-:-:S07]  /*0120*/  MOV R2, 0x140 ;  /* 0x0000014000027802 */ /* 0x000fce0000000f00 */
[----:B------:R-:W-:Y:S05]  /*0130*/  CALL.REL.NOINC `($__internal_0_$__cuda_sm3x_div_rn_noftz_f32_slowpath) ;  /* 0x00000000005c7944 */ /* 0x000fea0003c00000 */
[----:B------:R-:W-:-:S07]  /*0140*/  IMAD.MOV.U32 R11, RZ, RZ, R0 ;  /* 0x000000ffff0b7224 */ /* 0x000fce00078e0000 */
.L_x_1:
[----:B------:R-:W-:Y:S05]  /*0150*/  BSYNC.RECONVERGENT B0 ;  /* 0x0000000000007941 */ /* 0x000fea0003800200 */
.L_x_0:
[----:B------:R-:W0:Y:S01]  /*0160*/  LDC.64 R2, c[0x0][0x388] ;  /* 0x0000e200ff027b82 */ /* 0x000e220000000a00 */
[----:B------:R1:W-:Y:S04]  /*0170*/  STG.E desc[UR4][R6.64], R11 ;  /* 0x0000000b06007986 */ /* 0x0003e8000c101904 */
[----:B------:R-:W2:Y:S01]  /*0180*/  LDG.E R5, desc[UR4][R4.64] ;  /* 0x0000000404057981 */ /* 0x000ea2000c1e1900 */
[----:B0-----:R-:W-:-:S05]  /*0190*/  IMAD.WIDE.U32 R8, R8, 0x4, R2 ;  /* 0x0000000408087825 */ /* 0x001fca00078e0002 */
[----:B------:R-:W3:Y:S01]  /*01a0*/  LDG.E R0, desc[UR4][R8.64] ;  /* 0x0000000408007981 */ /* 0x000ee2000c1e1900 */
[----:B------:R-:W-:Y:S01]  /*01b0*/  BSSY.RECONVERGENT B0, `(.L_x_2) ;  /* 0x000000d000007945 */ /* 0x000fe20003800200 */
[----:B--2---:R-:W0:Y:S02]  /*01c0*/  MUFU.RCP R2, R5 ;  /* 0x0000000500027308 */ /* 0x004e240000001000 */
[----:B0-----:R-:W-:-:S04]  /*01d0*/  FFMA R3, -R5, R2, 1 ;  /* 0x3f80000005037423 */ /* 0x001fc80000000102 */
[----:B------:R-:W-:Y:S02]  /*01e0*/  FFMA R3, R2, R3, R2 ;  /* 0x0000000302037223 */ /* 0x000fe40000000002 */
[----:B---3--:R-:W0:Y:S02]  /*01f0*/  FCHK P0, R0, R5 ;  /* 0x0000000500007302 */ /* 0x008e240000000000 */
[----:B------:R-:W-:-:S04]  /*0200*/  FFMA R2, R0, R3, RZ ;  /* 0x0000000300027223 */ /* 0x000fc800000000ff */
[----:B------:R-:W-:-:S04]  /*0210*/  FFMA R10, -R5, R2, R0 ;  /* 0x00000002050a7223 */ /* 0x000fc80000000100 */
[----:B------:R-:W-:Y:S01]  /*0220*/  FFMA R3, R3, R10, R2 ;  /* 0x0000000a03037223 */ /* 0x000fe20000000002 */
[----:B01----:R-:W-:Y:S06]  /*0230*/  @!P0 BRA `(.L_x_3) ;  /* 0x0000000000108947 */ /* 0x003fec0003800000 */
[----:B------:R-:W-:Y:S01]  /*0240*/  IMAD.MOV.U32 R3, RZ, RZ, R5 ;  /* 0x000000ffff037224 */ /* 0x000fe200078e0005 */
[----:B------:R-:W-:-:S07]  /*0250*/  MOV R2, 0x270 ;  /* 0x0000027000027802 */ /* 0x000fce0000000f00 */
[----:B------:R-:W-:Y:S05]  /*0260*/  CALL.REL.NOINC `($__internal_0_$__cuda_sm3x_div_rn_noftz_f32_slowpath) ;  /* 0x0000000000107944 */ /* 0x000fea0003c00000 */
[----:B------:R-:W-:-:S07]  /*0270*/  IMAD.MOV.U32 R3, RZ, RZ, R0 ;  /* 0x000000ffff037224 */ /* 0x000fce00078e0000 */
.L_x_3:
[----:B------:R-:W-:Y:S05]  /*0280*/  BSYNC.RECONVERGENT B0 ;  /* 0x0000000000007941 */ /* 0x000fea0003800200 */
.L_x_2:
[----:B------:R-:W-:Y:S01]  /*0290*/  STG.E desc[UR4][R8.64], R3 ;  /* 0x0000000308007986 */ /* 0x000fe2000c101904 */
[----:B------:R-:W-:Y:S05]  /*02a0*/  EXIT ;  /* 0x000000000000794d */ /* 0x000fea0003800000 */
        .weak           $__internal_0_$__cuda_sm3x_div_rn_noftz_f32_slowpath
        .type           $__internal_0_$__cuda_sm3x_div_rn_noftz_f32_slowpath,@function
        .size           $__internal_0_$__cuda_sm3x_div_rn_noftz_f32_slowpath,(.L_x_85 - $__internal_0_$__cuda_sm3x_div_rn_noftz_f32_slowpath)
$__internal_0_$__cuda_sm3x_div_rn_noftz_f32_slowpath:
[----:B------:R-:W-:Y:S01]  /*02b0*/  SHF.R.U32.HI R11, RZ, 0x17, R3 ;  /* 0x00000017ff0b7819 */ /* 0x000fe20000011603 */
[----:B------:R-:W-:Y:S01]  /*02c0*/  BSSY.RECONVERGENT B1, `(.L_x_4) ;  /* 0x0000062000017945 */ /* 0x000fe20003800200 */
[----:B------:R-:W-:Y:S02]  /*02d0*/  SHF.R.U32.HI R10, RZ, 0x17, R0 ;  /* 0x00000017ff0a7819 */ /* 0x000fe40000011600 */
[----:B------:R-:W-:Y:S02]  /*02e0*/  LOP3.LUT R11, R11, 0xff, RZ, 0xc0, !PT ;  /* 0x000000ff0b0b7812 */ /* 0x000fe400078ec0ff */
[----:B------:R-:W-:-:S03]  /*02f0*/  LOP3.LUT R14, R10, 0xff, RZ, 0xc0, !PT ;  /* 0x000000ff0a0e7812 */ /* 0x000fc600078ec0ff */
[----:B------:R-:W-:Y:S02]  /*0300*/  VIADD R13, R11, 0xffffffff ;  /* 0xffffffff0b0d7836 */ /* 0x000fe40000000000 */
[----:B------:R-:W-:-:S03]  /*0310*/  VIADD R12, R14, 0xffffffff ;  /* 0xffffffff0e0c7836 */ /* 0x000fc60000000000 */
[----:B------:R-:W-:-:S04]  /*0320*/  ISETP.GT.U32.AND P0, PT, R13, 0xfd, PT ;  /* 0x000000fd0d00780c */ /* 0x000fc80003f04070 */
[----:B------:R-:W-:-:S13]  /*0330*/  ISETP.GT.U32.OR P0, PT, R12, 0xfd, P0 ;  /* 0x000000fd0c00780c */ /* 0x000fda0000704470 */
[----:B------:R-:W-:Y:S01]  /*0340*/  @!P0 IMAD.MOV.U32 R10, RZ, RZ, RZ ;  /* 0x000000ffff0a8224 */ /* 0x000fe200078e00ff */
[----:B------:R-:W-:Y:S06]  /*0350*/  @!P0 BRA `(.L_x_5) ;  /* 0x00000000005c8947 */ /* 0x000fec0003800000 */
[----:B------:R-:W-:Y:S02]  /*0360*/  FSETP.GTU.FTZ.AND P0, PT, |R0|, +INF , PT ;  /* 0x7f8000000000780b */ /* 0x000fe40003f1c200 */
[----:B------:R-:W-:-:S04]  /*0370*/  FSETP.GTU.FTZ.AND P1, PT, |R3|, +INF , PT ;  /* 0x7f8000000300780b */ /* 0x000fc80003f3c200 */
[----:B------:R-:W-:-:S13]  /*0380*/  PLOP3.LUT P0, PT, P0, P1, PT, 0xf8, 0x8f ;  /* 0x00000000008f781c */ /* 0x000fda0000703f70 */
[----:B------:R-:W-:Y:S05]  /*0390*/  @P0 BRA `(.L_x_6) ;  /* 0x00000004004c0947 */ /* 0x000fea0003800000 */
[----:B------:R-:W-:-:S13]  /*03a0*/  LOP3.LUT P0, RZ, R3, 0x7fffffff, R0, 0xc8, !PT ;  /* 0x7fffffff03ff7812 */ /* 0x000fda000780c800 */
[----:B------:R-:W-:Y:S05]  /*03b0*/  @!P0 BRA `(.L_x_7) ;  /* 0x00000004003c8947 */ /* 0x000fea0003800000 */
[C---:B------:R-:W-:Y:S02]  /*03c0*/  FSETP.NEU.FTZ.AND P2, PT, |R0|.reuse, +INF , PT ;  /* 0x7f8000000000780b */ /* 0x040fe40003f5d200 */
[----:B------:R-:W-:Y:S02]  /*03d0*/  FSETP.NEU.FTZ.AND P1, PT, |R3|, +INF , PT ;  /* 0x7f8000000300780b */ /* 0x000fe40003f3d200 */
[----:B------:R-:W-:-:S11]  /*03e0*/  FSETP.NEU.FTZ.AND P0, PT, |R0|, +INF , PT ;  /* 0x7f8000000000780b */ /* 0x000fd60003f1d200 */
[----:B------:R-:W-:Y:S05]  /*03f0*/  @!P1 BRA !P2, `(.L_x_7) ;  /* 0x00000004002c9947 */ /* 0x000fea0005000000 */
[----:B------:R-:W-:-:S04]  /*0400*/  LOP3.LUT P2, RZ, R0, 0x7fffffff, RZ, 0xc0, !PT ;  /* 0x7fffffff00ff7812 */ /* 0x000fc8000784c0ff */
[----:B------:R-:W-:-:S13]  /*0410*/  PLOP3.LUT P1, PT, P1, P2, PT, 0x2f, 0xf2 ;  /* 0x0000000000f2781c */ /* 0x000fda0000f24577 */
[----:B------:R-:W-:Y:S05]  /*0420*/  @P1 BRA `(.L_x_8) ;  /* 0x0000000400181947 */ /* 0x000fea0003800000 */
[----:B------:R-:W-:-:S04]  /*0430*/  LOP3.LUT P1, RZ, R3, 0x7fffffff, RZ, 0xc0, !PT ;  /* 0x7fffffff03ff7812 */ /* 0x000fc8000782c0ff */
[----:B------:R-:W-:-:S13]  /*0440*/  PLOP3.LUT P0, PT, P0, P1, PT, 0x2f, 0xf2 ;  /* 0x0000000000f2781c */ /* 0x000fda0000702577 */
[----:B------:R-:W-:Y:S05]  /*0450*/  @P0 BRA `(.L_x_9) ;  /* 0x0000000400000947 */ /* 0x000fea0003800000 */
[----:B------:R-:W-:Y:S02]  /*0460*/  ISETP.GE.AND P0, PT, R12, RZ, PT ;  /* 0x000000ff0c00720c */ /* 0x000fe40003f06270 */
[----:B------:R-:W-:-:S11]  /*0470*/  ISETP.GE.AND P1, PT, R13, RZ, PT ;  /* 0x000000ff0d00720c */ /* 0x000fd60003f26270 */
[----:B------:R-:W-:Y:S02]  /*0480*/  @P0 IMAD.MOV.U32 R10, RZ, RZ, RZ ;  /* 0x000000ffff0a0224 */ /* 0x000fe400078e00ff */
[----:B------:R-:W-:Y:S01]  /*0490*/  @!P0 FFMA R0, R0, 1.84467440737095516160e+19, RZ ;  /* 0x5f80000000008823 */ /* 0x000fe200000000ff */
[----:B------:R-:W-:Y:S02]  /*04a0*/  @!P0 IMAD.MOV.U32 R10, RZ, RZ, -0x40 ;  /* 0xffffffc0ff0a8424 */ /* 0x000fe400078e00ff */
[----:B------:R-:W-:Y:S02]  /*04b0*/  @!P1 FFMA R3, R3, 1.84467440737095516160e+19, RZ ;  /* 0x5f80000003039823 */ /* 0x000fe400000000ff */
[----:B------:R-:W-:-:S07]  /*04c0*/  @!P1 VIADD R10, R10, 0x40 ;  /* 0x000000400a0a9836 */ /* 0x000fce0000000000 */
.L_x_5:
[----:B------:R-:W-:Y:S01]  /*04d0*/  LEA R12, R11, 0xc0800000, 0x17 ;  /* 0xc08000000b0c7811 */ /* 0x000fe200078eb8ff */
[----:B------:R-:W-:Y:S04]  /*04e0*/  BSSY.RECONVERGENT B2, `(.L_x_10) ;  /* 0x0000036000027945 */ /* 0x000fe80003800200 */
[----:B------:R-:W-:Y:S02]  /*04f0*/  IMAD.IADD R12, R3, 0x1, -R12 ;  /* 0x00000001030c7824 */ /* 0x000fe400078e0a0c */
[----:B------:R-:W-:Y:S02]  /*0500*/  VIADD R3, R14, 0xffffff81 ;  /* 0xffffff810e037836 */ /* 0x000fe40000000000 */
[----:B------:R-:W0:Y:S01]  /*0510*/  MUFU.RCP R13, R12 ;  /* 0x0000000c000d7308 */ /* 0x000e220000001000 */
[----:B------:R-:W-:Y:S01]  /*0520*/  FADD.FTZ R15, -R12, -RZ ;  /* 0x800000ff0c0f7221 */ /* 0x000fe20000010100 */
[C---:B------:R-:W-:Y:S01]  /*0530*/  IMAD R0, R3.reuse, -0x800000, R0 ;  /* 0xff80000003007824 */ /* 0x040fe200078e0200 */
[----:B------:R-:W-:-:S05]  /*0540*/  IADD3 R11, PT, PT, R3, 0x7f, -R11 ;  /* 0x0000007f030b7810 */ /* 0x000fca0007ffe80b */
[----:B------:R-:W-:Y:S02]  /*0550*/  IMAD.IADD R11, R11, 0x1, R10 ;  /* 0x000000010b0b7824 */ /* 0x000fe400078e020a */
[----:B0-----:R-:W-:-:S04]  /*0560*/  FFMA R14, R13, R15, 1 ;  /* 0x3f8000000d0e7423 */ /* 0x001fc8000000000f */
[----:B------:R-:W-:-:S04]  /*0570*/  FFMA R16, R13, R14, R13 ;  /* 0x0000000e0d107223 */ /* 0x000fc8000000000d */
[----:B------:R-:W-:-:S04]  /*0580*/  FFMA R13, R0, R16, RZ ;  /* 0x00000010000d7223 */ /* 0x000fc800000000ff */
[----:B------:R-:W-:-:S04]  /*0590*/  FFMA R14, R15, R13, R0 ;  /* 0x0000000d0f0e7223 */ /* 0x000fc80000000000 */
[----:B------:R-:W-:-:S04]  /*05a0*/  FFMA R13, R16, R14, R13 ;  /* 0x0000000e100d7223 */ /* 0x000fc8000000000d */
[----:B------:R-:W-:-:S04]  /*05b0*/  FFMA R14, R15, R13, R0 ;  /* 0x0000000d0f0e7223 */ /* 0x000fc80000000000 */
[----:B------:R-:W-:-:S05]  /*05c0*/  FFMA R0, R16, R14, R13 ;  /* 0x0000000e10007223 */ /* 0x000fca000000000d */
[----:B------:R-:W-:-:S04]  /*05d0*/  SHF.R.U32.HI R3, RZ, 0x17, R0 ;  /* 0x00000017ff037819 */ /* 0x000fc80000011600 */
[----:B------:R-:W-:-:S05]  /*05e0*/  LOP3.LUT R3, R3, 0xff, RZ, 0xc0, !PT ;  /* 0x000000ff03037812 */ /* 0x000fca00078ec0ff */
[----:B------:R-:W-:-:S04]  /*05f0*/  IMAD.IADD R15, R3, 0x1, R11 ;  /* 0x00000001030f7824 */ /* 0x000fc800078e020b */
[----:B------:R-:W-:-:S05]  /*0600*/  VIADD R3, R15, 0xffffffff ;  /* 0xffffffff0f037836 */ /* 0x000fca0000000000 */
[----:B------:R-:W-:-:S13]  /*0610*/  ISETP.GE.U32.AND P0, PT, R3, 0xfe, PT ;  /* 0x000000fe0300780c */ /* 0x000fda0003f06070 */
[----:B------:R-:W-:Y:S05]  /*0620*/  @!P0 BRA `(.L_x_11) ;  /* 0x0000000000808947 */ /* 0x000fea0003800000 */
[----:B------:R-:W-:-:S13]  /*0630*/  ISETP.GT.AND P0, PT, R15, 0xfe, PT ;  /* 0x000000fe0f00780c */ /* 0x000fda0003f04270 */
[----:B------:R-:W-:Y:S05]  /*0640*/  @P0 BRA `(.L_x_12) ;  /* 0x00000000006c0947 */ /* 0x000fea0003800000 */
[----:B------:R-:W-:-:S13]  /*0650*/  ISETP.GE.AND P0, PT, R15, 0x1, PT ;  /* 0x000000010f00780c */ /* 0x000fda0003f06270 */
[----:B------:R-:W-:Y:S05]  /*0660*/  @P0 BRA `(.L_x_13) ;  /* 0x0000000000740947 */ /* 0x000fea0003800000 */
[----:B------:R-:W-:Y:S02]  /*0670*/  ISETP.GE.AND P0, PT, R15, -0x18, PT ;  /* 0xffffffe80f00780c */ /* 0x000fe40003f06270 */
[----:B------:R-:W-:-:S11]  /*0680*/  LOP3.LUT R0, R0, 0x80000000, RZ, 0xc0, !PT ;  /* 0x8000000000007812 */ /* 0x000fd600078ec0ff */
[----:B------:R-:W-:Y:S05]  /*0690*/  @!P0 BRA `(.L_x_13) ;  /* 0x0000000000688947 */ /* 0x000fea0003800000 */
[CCC-:B------:R-:W-:Y:S01]  /*06a0*/  FFMA.RZ R3, R16.reuse, R14.reuse, R13.reuse ;  /* 0x0000000e10037223 */ /* 0x1c0fe2000000c00d */
[C---:B------:R-:W-:Y:S02]  /*06b0*/  VIADD R12, R15.reuse, 0x20 ;  /* 0x000000200f0c7836 */ /* 0x040fe40000000000 */
[CCC-:B------:R-:W-:Y:S01]  /*06c0*/  FFMA.RM R10, R16.reuse, R14.reuse, R13.reuse ;  /* 0x0000000e100a7223 */ /* 0x1c0fe2000000400d */
[----:B------:R-:W-:Y:S02]  /*06d0*/  ISETP.NE.AND P2, PT, R15, RZ, PT ;  /* 0x000000ff0f00720c */ /* 0x000fe40003f45270 */
[----:B------:R-:W-:Y:S01]  /*06e0*/  LOP3.LUT R11, R3, 0x7fffff, RZ, 0xc0, !PT ;  /* 0x007fffff030b7812 */ /* 0x000fe200078ec0ff */
[----:B------:R-:W-:Y:S01]  /*06f0*/  FFMA.RP R3, R16, R14, R13 ;  /* 0x0000000e10037223 */ /* 0x000fe2000000800d */
[----:B------:R-:W-:Y:S01]  /*0700*/  IMAD.MOV R13, RZ, RZ, -R15 ;  /* 0x000000ffff0d7224 */ /* 0x000fe200078e0a0f */
[----:B------:R-:W-:Y:S02]  /*0710*/  ISETP.NE.AND P1, PT, R15, RZ, PT ;  /* 0x000000ff0f00720c */ /* 0x000fe40003f25270 */
[----:B------:R-:W-:-:S02]  /*0720*/  LOP3.LUT R11, R11, 0x800000, RZ, 0xfc, !PT ;  /* 0x008000000b0b7812 */ /* 0x000fc400078efcff */
[----:B------:R-:W-:Y:S02]  /*0730*/  FSETP.NEU.FTZ.AND P0, PT, R3, R10, PT ;  /* 0x0000000a0300720b */ /* 0x000fe40003f1d000 */
[----:B------:R-:W-:Y:S02]  /*0740*/  SHF.L.U32 R12, R11, R12, RZ ;  /* 0x0000000c0b0c7219 */ /* 0x000fe400000006ff */
[----:B------:R-:W-:Y:S02]  /*0750*/  SEL R10, R13, RZ, P2 ;  /* 0x000000ff0d0a7207 */ /* 0x000fe40001000000 */
[----:B------:R-:W-:Y:S02]  /*0760*/  ISETP.NE.AND P1, PT, R12, RZ, P1 ;  /* 0x000000ff0c00720c */ /* 0x000fe40000f25270 */
[----:B------:R-:W-:Y:S02]  /*0770*/  SHF.R.U32.HI R10, RZ, R10, R11 ;  /* 0x0000000aff0a7219 */ /* 0x000fe4000001160b */
[----:B------:R-:W-:-:S02]  /*0780*/  PLOP3.LUT P0, PT, P0, P1, PT, 0xf8, 0x8f ;  /* 0x00000000008f781c */ /* 0x000fc40000703f70 */
[----:B------:R-:W-:Y:S02]  /*0790*/  SHF.R.U32.HI R12, RZ, 0x1, R10 ;  /* 0x00000001ff0c7819 */ /* 0x000fe4000001160a */
[----:B------:R-:W-:-:S04]  /*07a0*/  SEL R3, RZ, 0x1, !P0 ;  /* 0x00000001ff037807 */ /* 0x000fc80004000000 */
[----:B------:R-:W-:-:S04]  /*07b0*/  LOP3.LUT R3, R3, 0x1, R12, 0xf8, !PT ;  /* 0x0000000103037812 */ /* 0x000fc800078ef80c */
[----:B------:R-:W-:-:S05]  /*07c0*/  LOP3.LUT R3, R3, R10, RZ, 0xc0, !PT ;  /* 0x0000000a03037212 */ /* 0x000fca00078ec0ff */
[----:B------:R-:W-:-:S05]  /*07d0*/  IMAD.IADD R3, R12, 0x1, R3 ;  /* 0x000000010c037824 */ /* 0x000fca00078e0203 */
[----:B------:R-:W-:Y:S01]  /*07e0*/  LOP3.LUT R0, R3, R0, RZ, 0xfc, !PT ;  /* 0x0000000003007212 */ /* 0x000fe200078efcff */
[----:B------:R-:W-:Y:S06]  /*07f0*/  BRA `(.L_x_13) ;  /* 0x0000000000107947 */ /* 0x000fec0003800000 */
.L_x_12:
[----:B------:R-:W-:-:S04]  /*0800*/  LOP3.LUT R0, R0, 0x80000000, RZ, 0xc0, !PT ;  /* 0x8000000000007812 */ /* 0x000fc800078ec0ff */
[----:B------:R-:W-:Y:S01]  /*0810*/  LOP3.LUT R0, R0, 0x7f800000, RZ, 0xfc, !PT ;  /* 0x7f80000000007812 */ /* 0x000fe200078efcff */
[----:B------:R-:W-:Y:S06]  /*0820*/  BRA `(.L_x_13) ;  /* 0x0000000000047947 */ /* 0x000fec0003800000 */
.L_x_11:
[----:B------:R-:W-:-:S07]  /*0830*/  IMAD R0, R11, 0x800000, R0 ;  /* 0x008000000b007824 */ /* 0x000fce00078e0200 */
.L_x_13:
[----:B------:R-:W-:Y:S05]  /*0840*/  BSYNC.RECONVERGENT B2 ;  /* 0x0000000000027941 */ /* 0x000fea0003800200 */
.L_x_10:
[----:B------:R-:W-:Y:S05]  /*0850*/  BRA `(.L_x_14) ;  /* 0x0000000000207947 */ /* 0x000fea0003800000 */
.L_x_9:
[----:B------:R-:W-:-:S04]  /*0860*/  LOP3.LUT R0, R3, 0x80000000, R0, 0x48, !PT ;  /* 0x8000000003007812 */ /* 0x000fc800078e4800 */
[----:B------:R-:W-:Y:S01]  /*0870*/  LOP3.LUT R0, R0, 0x7f800000, RZ, 0xfc, !PT ;  /* 0x7f80000000007812 */ /* 0x000fe200078efcff */
[----:B------:R-:W-:Y:S06]  /*0880*/  BRA `(.L_x_14) ;  /* 0x0000000000147947 */ /* 0x000fec0003800000 */
.L_x_8:
[----:B------:R-:W-:Y:S01]  /*0890*/  LOP3.LUT R0, R3, 0x80000000, R0, 0x48, !PT ;  /* 0x8000000003007812 */ /* 0x000fe200078e4800 */
[----:B------:R-:W-:Y:S06]  /*08a0*/  BRA `(.L_x_14) ;  /* 0x00000000000c7947 */ /* 0x000fec0003800000 */
.L_x_7:
[----:B------:R-:W0:Y:S01]  /*08b0*/  MUFU.RSQ R0, -QNAN ;  /* 0xffc0000000007908 */ /* 0x000e220000001400 */
[----:B------:R-:W-:Y:S05]  /*08c0*/  BRA `(.L_x_14) ;  /* 0x0000000000047947 */ /* 0x000fea0003800000 */
.L_x_6:
[----:B------:R-:W-:-:S07]  /*08d0*/  FADD.FTZ R0, R0, R3 ;  /* 0x0000000300007221 */ /* 0x000fce0000010000 */
.L_x_14:
[----:B------:R-:W-:Y:S05]  /*08e0*/  BSYNC.RECONVERGENT B1 ;  /* 0x0000000000017941 */ /* 0x000fea0003800200 */
.L_x_4:
[----:B------:R-:W-:-:S04]  /*08f0*/  IMAD.MOV.U32 R3, RZ, RZ, 0x0 ;  /* 0x00000000ff037424 */ /* 0x000fc800078e00ff */
[----:B0-----:R-:W-:Y:S05]  /*0900*/  RET.REL.NODEC R2 `(_Z24kMeansCentroidUpdate_DivPfS_S_) ;  /* 0xfffffff402bc7950 */ /* 0x001fea0003c3ffff */
.L_x_15:
[----:B------:R-:W-:-:S00]  /*0910*/  BRA `(.L_x_15) ;  /* 0xfffffffc00fc7947 */ /* 0x000fc0000383ffff */
[----:B------:R-:W-:-:S00]  /*0920*/  NOP ;  /* 0x0000000000007918 */ /* 0x000fc00000000000 */
        /* <DEDUP_REMOVED lines=13> */
.L_x_85:


//--------------------- .text._Z24kMeansCentroidUpdate_SumPKfS0_PKiPfS3_S3_ --------------------------
	.section	.text._Z24kMeansCentroidUpdate_SumPKfS0_PKiPfS3_S3_,"ax",@progbits
	.align	128
        .global         _Z24kMeansCentroidUpdate_SumPKfS0_PKiPfS3_S3_
        .type           _Z24kMeansCentroidUpdate_SumPKfS0_PKiPfS3_S3_,@function
        .size           _Z24kMeansCentroidUpdate_SumPKfS0_PKiPfS3_S3_,(.L_x_86 - _Z24kMeansCentroidUpdate_SumPKfS0_PKiPfS3_S3_)
        .other          _Z24kMeansCentroidUpdate_SumPKfS0_PKiPfS3_S3_,@"STO_CUDA_ENTRY STV_DEFAULT"
_Z24kMeansCentroidUpdate_SumPKfS0_PKiPfS3_S3_:
.text._Z24kMeansCentroidUpdate_SumPKfS0_PKiPfS3_S3_:
[----:B------:R-:W0:Y:S01]  /*0000*/  LDC R1, c[0x0][0x37c] ;  /* 0x0000df00ff017b82 */ /* 0x000e220000000800 */
[----:B------:R-:W1:Y:S07]  /*0010*/  S2R R11, SR_TID.X ;  /* 0x00000000000b7919 */ /* 0x000e6e0000002100 */
[----:B------:R-:W1:Y:S01]  /*0020*/  S2UR UR4, SR_CTAID.X ;  /* 0x00000000000479c3 */ /* 0x000e620000002500 */
[----:B0-----:R-:W-:-:S07]  /*0030*/  IADD3 R1, PT, PT, R1, -0x30, RZ ;  /* 0xffffffd001017810 */ /* 0x001fce0007ffe0ff */
[----:B------:R-:W1:Y:S02]  /*0040*/  LDC R8, c[0x0][0x360] ;  /* 0x0000d800ff087b82 */ /* 0x000e640000000800 */
[----:B-1----:R-:W-:-:S05]  /*0050*/  IMAD R20, R8, UR4, R11 ;  /* 0x0000000408147c24 */ /* 0x002fca000f8e020b */
[----:B------:R-:W-:-:S13]  /*0060*/  ISETP.GT.AND P0, PT, R20, 0x1869f, PT ;  /* 0x0001869f1400780c */ /* 0x000fda0003f04270 */
[----:B------:R-:W-:Y:S05]  /*0070*/  @P0 EXIT ;  /* 0x000000000000094d */ /* 0x000fea0003800000 */
[----:B------:R-:W0:Y:S01]  /*0080*/  LDC.64 R2, c[0x0][0x380] ;  /* 0x0000e000ff027b82 */ /* 0x000e220000000a00 */
[----:B------:R-:W1:Y:S07]  /*0090*/  LDCU.64 UR14, c[0x0][0x358] ;  /* 0x00006b00ff0e77ac */ /* 0x000e6e0008000a00 */
[----:B------:R-:W2:Y:S08]  /*00a0*/  LDC.64 R4, c[0x0][0x388] ;  /* 0x0000e200ff047b82 */ /* 0x000eb00000000a00 */
[----:B------:R-:W3:Y:S01]  /*00b0*/  LDC.64 R6, c[0x0][0x390] ;  /* 0x0000e400ff067b82 */ /* 0x000ee20000000a00 */
[----:B0-----:R-:W-:-:S06]  /*00c0*/  IMAD.WIDE R2, R20, 0x4, R2 ;  /* 0x0000000414027825 */ /* 0x001fcc00078e0202 */
[----:B-1----:R0:W4:Y:S01]  /*00d0*/  LDG.E R2, desc[UR14][R2.64] ;  /* 0x0000000e02027981 */ /* 0x002122000c1e1900 */
[----:B--2---:R-:W-:-:S06]  /*00e0*/  IMAD.WIDE R4, R20, 0x4, R4 ;  /* 0x0000000414047825 */ /* 0x004fcc00078e0204 */
[----:B------:R1:W2:Y:S01]  /*00f0*/  LDG.E R4, desc[UR14][R4.64] ;  /* 0x0000000e04047981 */ /* 0x0002a2000c1e1900 */
[----:B---3--:R-:W-:-:S06]  /*0100*/  IMAD.WIDE R6, R20, 0x4, R6 ;  /* 0x0000000414067825 */ /* 0x008fcc00078e0206 */
[----:B------:R-:W3:Y:S01]  /*0110*/  LDG.E R6, desc[UR14][R6.64] ;  /* 0x0000000e06067981 */ /* 0x000ee2000c1e1900 */
[----:B------:R-:W5:Y:S01]  /*0120*/  S2UR UR7, SR_CgaCtaId ;  /* 0x00000000000779c3 */ /* 0x000f620000008800 */
[----:B------:R-:W-:Y:S02]  /*0130*/  UMOV UR4, 0x400 ;  /* 0x0000040000047882 */ /* 0x000fe40000000000 */
[----:B------:R-:W-:Y:S02]  /*0140*/  UIADD3 UR5, UPT, UPT, UR4, 0x400, URZ ;  /* 0x0000040004057890 */ /* 0x000fe4000fffe0ff */
[----:B------:R-:W-:Y:S01]  /*0150*/  UIADD3 UR6, UPT, UPT, UR4, 0x800, URZ ;  /* 0x0000080004067890 */ /* 0x000fe2000fffe0ff */
[----:B------:R-:W-:Y:S01]  /*0160*/  ISETP.NE.AND P0, PT, R11, RZ, PT ;  /* 0x000000ff0b00720c */ /* 0x000fe20003f05270 */
[----:B------:R-:W-:Y:S01]  /*0170*/  BSSY.RECONVERGENT B0, `(.L_x_16) ;  /* 0x00001b2000007945 */ /* 0x000fe20003800200 */
[----:B-----5:R-:W-:Y:S02]  /*0180*/  ULEA UR4, UR7, UR4, 0x18 ;  /* 0x0000000407047291 */ /* 0x020fe4000f8ec0ff */
[----:B------:R-:W-:-:S02]  /*0190*/  ULEA UR5, UR7, UR5, 0x18 ;  /* 0x0000000507057291 */ /* 0x000fc4000f8ec0ff */
[----:B------:R-:W-:Y:S02]  /*01a0*/  ULEA UR6, UR7, UR6, 0x18 ;  /* 0x0000000607067291 */ /* 0x000fe4000f8ec0ff */
[C---:B------:R-:W-:Y:S02]  /*01b0*/  LEA R9, R11.reuse, UR4, 0x2 ;  /* 0x000000040b097c11 */ /* 0x040fe4000f8e10ff */
[C---:B0-----:R-:W-:Y:S02]  /*01c0*/  LEA R3, R11.reuse, UR5, 0x2 ;  /* 0x000000050b037c11 */ /* 0x041fe4000f8e10ff */
[----:B-1----:R-:W-:Y:S01]  /*01d0*/  LEA R5, R11, UR6, 0x2 ;  /* 0x000000060b057c11 */ /* 0x002fe2000f8e10ff */
[----:B----4-:R0:W-:Y:S04]  /*01e0*/  STS [R9], R2 ;  /* 0x0000000209007388 */ /* 0x0101e80000000800 */
[----:B--2---:R0:W-:Y:S04]  /*01f0*/  STS [R3], R4 ;  /* 0x0000000403007388 */ /* 0x0041e80000000800 */
[----:B---3--:R0:W-:Y:S01]  /*0200*/  STS [R5], R6 ;  /* 0x0000000605007388 */ /* 0x0081e20000000800 */
[----:B------:R-:W-:Y:S06]  /*0210*/  BAR.SYNC.DEFER_BLOCKING 0x0 ;  /* 0x0000000000007b1d */ /* 0x000fec0000010000 */
[----:B------:R-:W-:Y:S05]  /*0220*/  @P0 BRA `(.L_x_17) ;  /* 0x0000001800980947 */ /* 0x000fea0003800000 */
[----:B------:R1:W-:Y:S01]  /*0230*/  STL.128 [R1], RZ ;  /* 0x000000ff01007387 */ /* 0x0003e20000100c00 */
[C---:B------:R-:W-:Y:S01]  /*0240*/  ISETP.GE.U32.AND P0, PT, R8.reuse, 0x4, PT ;  /* 0x000000040800780c */ /* 0x040fe20003f06070 */
[----:B0-----:R-:W-:Y:S01]  /*0250*/  HFMA2 R2, -RZ, RZ, 0, 0 ;  /* 0x00000000ff027431 */ /* 0x001fe200000001ff */
[----:B------:R-:W-:Y:S01]  /*0260*/  MOV R3, R1 ;  /* 0x0000000100037202 */ /* 0x000fe20000000f00 */
[----:B------:R1:W-:Y:S01]  /*0270*/  STL.128 [R1+0x10], RZ ;  /* 0x000010ff01007387 */ /* 0x0003e20000100c00 */
[----:B------:R-:W-:-:S03]  /*0280*/  LOP3.LUT R0, R8, 0x3, RZ, 0xc0, !PT ;  /* 0x0000000308007812 */ /* 0x000fc600078ec0ff */
[----:B------:R1:W-:Y:S06]  /*0290*/  STL.128 [R1+0x20], RZ ;  /* 0x000020ff01007387 */ /* 0x0003ec0000100c00 */
[----:B------:R-:W-:Y:S05]  /*02a0*/  @!P0 BRA `(.L_x_18) ;  /* 0x0000001400948947 */ /* 0x000fea0003800000 */
[C---:B------:R-:W-:Y:S01]  /*02b0*/  LOP3.LUT R4, R8.reuse, 0xfffffffc, RZ, 0xc0, !PT ;  /* 0xfffffffc08047812 */ /* 0x040fe200078ec0ff */
[----:B------:R-:W-:Y:S01]  /*02c0*/  UIADD3 UR7, UPT, UPT, UR6, 0x8, URZ ;  /* 0x0000000806077890 */ /* 0x000fe2000fffe0ff */
[----:B------:R-:W-:Y:S01]  /*02d0*/  LOP3.LUT R2, R8, 0x7fc, RZ, 0xc0, !PT ;  /* 0x000007fc08027812 */ /* 0x000fe200078ec0ff */
[----:B------:R-:W-:Y:S01]  /*02e0*/  UIADD3 UR8, UPT, UPT, UR4, 0x8, URZ ;  /* 0x0000000804087890 */ /* 0x000fe2000fffe0ff */
[----:B------:R-:W-:Y:S01]  /*02f0*/  IADD3 R4, PT, PT, -R4, RZ, RZ ;  /* 0x000000ff04047210 */ /* 0x000fe20007ffe1ff */
[----:B------:R-:W-:-:S03]  /*0300*/  UIADD3 UR9, UPT, UPT, UR5, 0x8, URZ ;  /* 0x0000000805097890 */ /* 0x000fc6000fffe0ff */
[----:B------:R-:W-:-:S13]  /*0310*/  ISETP.GE.AND P0, PT, R4, RZ, PT ;  /* 0x000000ff0400720c */ /* 0x000fda0003f06270 */
[----:B------:R-:W-:Y:S05]  /*0320*/  @P0 BRA `(.L_x_19) ;  /* 0x0000001000a40947 */ /* 0x000fea0003800000 */
[----:B------:R-:W-:Y:S02]  /*0330*/  IADD3 R5, PT, PT, -R4, RZ, RZ ;  /* 0x000000ff04057210 */ /* 0x000fe40007ffe1ff */
[----:B------:R-:W-:Y:S02]  /*0340*/  PLOP3.LUT P0, PT, PT, PT, PT, 0x80, 0x8 ;  /* 0x000000000008781c */ /* 0x000fe40003f0f070 */
[----:B------:R-:W-:-:S13]  /*0350*/  ISETP.GT.AND P1, PT, R5, 0xc, PT ;  /* 0x0000000c0500780c */ /* 0x000fda0003f24270 */
[----:B------:R-:W-:Y:S05]  /*0360*/  @!P1 BRA `(.L_x_20) ;  /* 0x0000000800fc9947 */ /* 0x000fea0003800000 */
[----:B------:R-:W-:-:S13]  /*0370*/  PLOP3.LUT P0, PT, PT, PT, PT, 0x8, 0x80 ;  /* 0x000000000080781c */ /* 0x000fda0003f0e170 */
.L_x_21:
[----:B0-----:R-:W0:Y:S04]  /*0380*/  LDS.64 R10, [UR7+-0x8] ;  /* 0xfffff807ff0a7984 */ /* 0x001e280008000a00 */
[----:B------:R-:W2:Y:S04]  /*0390*/  LDS.64 R6, [UR8+-0x8] ;  /* 0xfffff808ff067984 */ /* 0x000ea80008000a00 */
[----:B------:R-:W3:Y:S01]  /*03a0*/  LDS.64 R8, [UR9+-0x8] ;  /* 0xfffff809ff087984 */ /* 0x000ee20008000a00 */
[----:B0-----:R-:W-:-:S05]  /*03b0*/  IMAD R5, R10, 0x4, R3 ;  /* 0x000000040a057824 */ /* 0x001fca00078e0203 */
[----:B------:R-:W2:Y:S04]  /*03c0*/  LDL R13, [R5] ;  /* 0x00000000050d7983 */ /* 0x000ea80000100800 */
[----:B------:R-:W3:Y:S04]  /*03d0*/  LDL R15, [R5+0x10] ;  /* 0x00001000050f7983 */ /* 0x000ee80000100800 */
[----:B------:R-:W4:Y:S01]  /*03e0*/  LDL R10, [R5+0x20] ;  /* 0x00002000050a7983 */ /* 0x000f220000100800 */
[----:B--2---:R-:W-:Y:S01]  /*03f0*/  FADD R6, R6, R13 ;  /* 0x0000000d06067221 */ /* 0x004fe20000000000 */
[----:B------:R-:W-:Y:S01]  /*0400*/  LEA R13, R11, R3, 0x2 ;  /* 0x000000030b0d7211 */ /* 0x000fe200078e10ff */
[----:B---3--:R-:W-:-:S03]  /*0410*/  FADD R8, R8, R15 ;  /* 0x0000000f08087221 */ /* 0x008fc60000000000 */
[----:B------:R-:W-:Y:S01]  /*0420*/  STL [R5], R6 ;  /* 0x0000000605007387 */ /* 0x000fe20000100800 */
[----:B----4-:R-:W-:-:S03]  /*0430*/  FADD R12, R10, 1 ;  /* 0x3f8000000a0c7421 */ /* 0x010fc60000000000 */
[----:B------:R-:W-:Y:S04]  /*0440*/  STL [R5+0x10], R8 ;  /* 0x0000100805007387 */ /* 0x000fe80000100800 */
[----:B------:R-:W-:Y:S04]  /*0450*/  STL [R5+0x20], R12 ;  /* 0x0000200c05007387 */ /* 0x000fe80000100800 */
[----:B------:R-:W2:Y:S04]  /*0460*/  LDL R14, [R13] ;  /* 0x000000000d0e7983 */ /* 0x000ea80000100800 */
[----:B------:R-:W3:Y:S04]  /*0470*/  LDL R16, [R13+0x10] ;  /* 0x000010000d107983 */ /* 0x000ee80000100800 */
[----:B------:R-:W4:Y:S04]  /*0480*/  LDL R15, [R13+0x20] ;  /* 0x000020000d0f7983 */ /* 0x000f280000100800 */
[----:B------:R-:W0:Y:S01]  /*0490*/  LDS.64 R10, [UR7] ;  /* 0x00000007ff0a7984 */ /* 0x000e220008000a00 */
[----:B--2---:R-:W-:-:S03]  /*04a0*/  FADD R14, R14, R7 ;  /* 0x000000070e0e7221 */ /* 0x004fc60000000000 */
[----:B------:R-:W2:Y:S01]  /*04b0*/  LDS.64 R6, [UR8] ;  /* 0x00000008ff067984 */ /* 0x000ea20008000a00 */
[----:B---3--:R-:W-:-:S03]  /*04c0*/  FADD R16, R16, R9 ;  /* 0x0000000910107221 */ /* 0x008fc60000000000 */
[----:B------:R-:W-:Y:S01]  /*04d0*/  STL [R13], R14 ;  /* 0x0000000e0d007387 */ /* 0x000fe20000100800 */
[----:B----4-:R-:W-:Y:S01]  /*04e0*/  FADD R18, R15, 1 ;  /* 0x3f8000000f127421 */ /* 0x010fe20000000000 */
[-C--:B0-----:R-:W-:Y:S02]  /*04f0*/  LEA R15, R10, R3.reuse, 0x2 ;  /* 0x000000030a0f7211 */ /* 0x081fe400078e10ff */
[----:B------:R-:W-:Y:S04]  /*0500*/  STL [R13+0x10], R16 ;  /* 0x000010100d007387 */ /* 0x000fe80000100800 */
[----:B------:R-:W-:Y:S04]  /*0510*/  STL [R13+0x20], R18 ;  /* 0x000020120d007387 */ /* 0x000fe80000100800 */
[----:B------:R-:W2:Y:S04]  /*0520*/  LDL R5, [R15] ;  /* 0x000000000f057983 */ /* 0x000ea80000100800 */
[----:B------:R-:W3:Y:S04]  /*0530*/  LDL R17, [R15+0x10] ;  /* 0x000010000f117983 */ /* 0x000ee80000100800 */
[----:B------:R-:W4:Y:S04]  /*0540*/  LDL R10, [R15+0x20] ;  /* 0x000020000f0a7983 */ /* 0x000f280000100800 */
[----:B------:R-:W3:Y:S01]  /*0550*/  LDS.64 R8, [UR9] ;  /* 0x00000009ff087984 */ /* 0x000ee20008000a00 */
        /* <DEDUP_REMOVED lines=10> */
[----:B------:R-:W0:Y:S01]  /*0600*/  LDS.64 R10, [UR7+0x8] ;  /* 0x00000807ff0a7984 */ /* 0x000e220008000a00 */
[----:B--2---:R-:W-:-:S03]  /*0610*/  FADD R14, R14, R7 ;  /* 0x000000070e0e7221 */ /* 0x004fc60000000000 */
[----:B------:R-:W2:Y:S01]  /*0620*/  LDS.64 R6, [UR8+0x8] ;  /* 0x00000808ff067984 */ /* 0x000ea20008000a00 */
[----:B---3--:R-:W-:-:S03]  /*0630*/  FADD R16, R16, R9 ;  /* 0x0000000910107221 */ /* 0x008fc60000000000 */
[----:B------:R3:W-:Y:S01]  /*0640*/  STL [R5], R14 ;  /* 0x0000000e05007387 */ /* 0x0007e20000100800 */
[----:B----4-:R-:W-:Y:S01]  /*0650*/  FADD R18, R13, 1 ;  /* 0x3f8000000d127421 */ /* 0x010fe20000000000 */
[----:B0-----:R-:W-:Y:S02]  /*0660*/  LEA R13, R10, R3, 0x2 ;  /* 0x000000030a0d7211 */ /* 0x001fe400078e10ff */
[----:B------:R-:W-:Y:S04]  /*0670*/  STL [R5+0x10], R16 ;  /* 0x0000101005007387 */ /* 0x000fe80000100800 */
[----:B------:R-:W-:Y:S04]  /*0680*/  STL [R5+0x20], R18 ;  /* 0x0000201205007387 */ /* 0x000fe80000100800 */
[----:B------:R-:W2:Y:S04]  /*0690*/  LDL R15, [R13] ;  /* 0x000000000d0f7983 */ /* 0x000ea80000100800 */
[----:B------:R-:W4:Y:S04]  /*06a0*/  LDL R17, [R13+0x10] ;  /* 0x000010000d117983 */ /* 0x000f280000100800 */
[----:B------:R-:W5:Y:S01]  /*06b0*/  LDL R10, [R13+0x20] ;  /* 0x000020000d0a7983 */ /* 0x000f620000100800 */
[----:B---3--:R-:W-:-:S03]  /*06c0*/  IMAD R14, R11, 0x4, R3 ;  /* 0x000000040b0e7824 */ /* 0x008fc600078e0203 */
[----:B------:R-:W4:Y:S01]  /*06d0*/  LDS.64 R8, [UR9+0x8] ;  /* 0x00000809ff087984 */ /* 0x000f220008000a00 */
[----:B--2---:R-:W-:Y:S01]  /*06e0*/  FADD R6, R6, R15 ;  /* 0x0000000f06067221 */ /* 0x004fe20000000000 */
[----:B----4-:R-:W-:-:S04]  /*06f0*/  FADD R8, R8, R17 ;  /* 0x0000001108087221 */ /* 0x010fc80000000000 */
[----:B------:R-:W-:Y:S01]  /*0700*/  STL [R13], R6 ;  /* 0x000000060d007387 */ /* 0x000fe20000100800 */
[----:B-----5:R-:W-:-:S03]  /*0710*/  FADD R12, R10, 1 ;  /* 0x3f8000000a0c7421 */ /* 0x020fc60000000000 */
[----:B------:R-:W-:Y:S04]  /*0720*/  STL [R13+0x10], R8 ;  /* 0x000010080d007387 */ /* 0x000fe80000100800 */
[----:B------:R-:W-:Y:S04]  /*0730*/  STL [R13+0x20], R12 ;  /* 0x0000200c0d007387 */ /* 0x000fe80000100800 */
[----:B------:R-:W2:Y:S04]  /*0740*/  LDL R16, [R14] ;  /* 0x000000000e107983 */ /* 0x000ea80000100800 */
[----:B------:R-:W3:Y:S04]  /*0750*/  LDL R18, [R14+0x10] ;  /* 0x000010000e127983 */ /* 0x000ee80000100800 */
[----:B------:R-:W4:Y:S04]  /*0760*/  LDL R17, [R14+0x20] ;  /* 0x000020000e117983 */ /* 0x000f280000100800 */
[----:B------:R-:W0:Y:S01]  /*0770*/  LDS.64 R10, [UR7+0x10] ;  /* 0x00001007ff0a7984 */ /* 0x000e220008000a00 */
[----:B--2---:R-:W-:Y:S01]  /*0780*/  FADD R5, R16, R7 ;  /* 0x0000000710057221 */ /* 0x004fe20000000000 */
[----:B0-----:R-:W-:-:S02]  /*0790*/  LEA R16, R10, R3, 0x2 ;  /* 0x000000030a107211 */ /* 0x001fc400078e10ff */
[----:B------:R-:W0:Y:S01]  /*07a0*/  LDS.64 R6, [UR8+0x10] ;  /* 0x00001008ff067984 */ /* 0x000e220008000a00 */
[----:B---3--:R-:W-:-:S03]  /*07b0*/  FADD R15, R18, R9 ;  /* 0x00000009120f7221 */ /* 0x008fc60000000000 */
[----:B------:R2:W-:Y:S01]  /*07c0*/  STL [R14], R5 ;  /* 0x000000050e007387 */ /* 0x0005e20000100800 */
[----:B----4-:R-:W-:-:S03]  /*07d0*/  FADD R17, R17, 1 ;  /* 0x3f80000011117421 */ /* 0x010fc60000000000 */
[----:B------:R-:W-:Y:S04]  /*07e0*/  STL [R14+0x10], R15 ;  /* 0x0000100f0e007387 */ /* 0x000fe80000100800 */
[----:B------:R-:W-:Y:S04]  /*07f0*/  STL [R14+0x20], R17 ;  /* 0x000020110e007387 */ /* 0x000fe80000100800 */
[----:B------:R-:W0:Y:S04]  /*0800*/  LDL R13, [R16] ;  /* 0x00000000100d7983 */ /* 0x000e280000100800 */
[----:B------:R-:W3:Y:S04]  /*0810*/  LDL R19, [R16+0x10] ;  /* 0x0000100010137983 */ /* 0x000ee80000100800 */
[----:B------:R-:W4:Y:S01]  /*0820*/  LDL R10, [R16+0x20] ;  /* 0x00002000100a7983 */ /* 0x000f220000100800 */
[----:B--2---:R-:W-:-:S03]  /*0830*/  LEA R5, R11, R3, 0x2 ;  /* 0x000000030b057211 */ /* 0x004fc600078e10ff */
[----:B------:R-:W3:Y:S01]  /*0840*/  LDS.64 R8, [UR9+0x10] ;  /* 0x00001009ff087984 */ /* 0x000ee20008000a00 */
[----:B0-----:R-:W-:Y:S01]  /*0850*/  FADD R13, R6, R13 ;  /* 0x0000000d060d7221 */ /* 0x001fe20000000000 */
[----:B---3--:R-:W-:-:S04]  /*0860*/  FADD R19, R8, R19 ;  /* 0x0000001308137221 */ /* 0x008fc80000000000 */
        /* <DEDUP_REMOVED lines=13> */
[-C--:B0-----:R-:W-:Y:S02]  /*0940*/  LEA R15, R10, R3.reuse, 0x2 ;  /* 0x000000030a0f7211 */ /* 0x081fe400078e10ff */
[----:B------:R-:W-:Y:S04]  /*0950*/  STL [R5+0x10], R14 ;  /* 0x0000100e05007387 */ /* 0x000fe80000100800 */
[----:B------:R-:W-:Y:S04]  /*0960*/  STL [R5+0x20], R18 ;  /* 0x0000201205007387 */ /* 0x000fe80000100800 */
[----:B------:R-:W2:Y:S04]  /*0970*/  LDL R13, [R15] ;  /* 0x000000000f0d7983 */ /* 0x000ea80000100800 */
[----:B------:R-:W4:Y:S04]  /*0980*/  LDL R17, [R15+0x10] ;  /* 0x000010000f117983 */ /* 0x000f280000100800 */
[----:B------:R-:W5:Y:S01]  /*0990*/  LDL R10, [R15+0x20] ;  /* 0x000020000f0a7983 */ /* 0x000f620000100800 */
[----:B---3--:R-:W-:-:S03]  /*09a0*/  LEA R12, R11, R3, 0x2 ;  /* 0x000000030b0c7211 */ /* 0x008fc600078e10ff */
        /* <DEDUP_REMOVED lines=12> */
[----:B0-----:R-:W-:-:S02]  /*0a70*/  IMAD R14, R10, 0x4, R3 ;  /* 0x000000040a0e7824 */ /* 0x001fc400078e0203 */
        /* <DEDUP_REMOVED lines=43> */
[----:B------:R-:W0:Y:S02]  /*0d30*/  LDS.64 R10, [UR7+0x30] ;  /* 0x00003007ff0a7984 */ /* 0x000e240008000a00 */
[----:B0-----:R-:W-:Y:S01]  /*0d40*/  LEA R10, R10, R3, 0x2 ;  /* 0x000000030a0a7211 */ /* 0x001fe200078e10ff */
[----:B--2---:R-:W-:-:S02]  /*0d50*/  FADD R5, R16, R7 ;  /* 0x0000000710057221 */ /* 0x004fc40000000000 */
[----:B------:R-:W-:Y:S01]  /*0d60*/  LDS.64 R6, [UR9+0x30] ;  /* 0x00003009ff067984 */ /* 0x000fe20008000a00 */
[----:B---3--:R-:W-:-:S03]  /*0d70*/  FADD R15, R18, R9 ;  /* 0x00000009120f7221 */ /* 0x008fc60000000000 */
[----:B------:R-:W-:Y:S01]  /*0d80*/  STL [R12], R5 ;  /* 0x000000050c007387 */ /* 0x000fe20000100800 */
[----:B----4-:R-:W-:-:S03]  /*0d90*/  FADD R17, R17, 1 ;  /* 0x3f80000011117421 */ /* 0x010fc60000000000 */
[----:B------:R-:W-:Y:S04]  /*0da0*/  STL [R12+0x10], R15 ;  /* 0x0000100f0c007387 */ /* 0x000fe80000100800 */
[----:B------:R-:W-:Y:S04]  /*0db0*/  STL [R12+0x20], R17 ;  /* 0x000020110c007387 */ /* 0x000fe80000100800 */
[----:B------:R-:W2:Y:S04]  /*0dc0*/  LDL R13, [R10] ;  /* 0x000000000a0d7983 */ /* 0x000ea80000100800 */
[----:B------:R-:W3:Y:S04]  /*0dd0*/  LDL R19, [R10+0x10] ;  /* 0x000010000a137983 */ /* 0x000ee80000100800 */
[----:B------:R-:W4:Y:S01]  /*0de0*/  LDL R14, [R10+0x20] ;  /* 0x000020000a0e7983 */ /* 0x000f220000100800 */
[----:B------:R-:W-:-:S03]  /*0df0*/  IMAD R11, R11, 0x4, R3 ;  /* 0x000000040b0b7824 */ /* 0x000fc600078e0203 */
[----:B------:R-:W2:Y:S02]  /*0e00*/  LDS.64 R8, [UR8+0x30] ;  /* 0x00003008ff087984 */ /* 0x000ea40008000a00 */
[----:B--2---:R-:W-:Y:S01]  /*0e10*/  FADD R13, R8, R13 ;  /* 0x0000000d080d7221 */ /* 0x004fe20000000000 */
[----:B---3--:R-:W-:-:S04]  /*0e20*/  FADD R19, R6, R19 ;  /* 0x0000001306137221 */ /* 0x008fc80000000000 */
[----:B------:R0:W-:Y:S01]  /*0e30*/  STL [R10], R13 ;  /* 0x0000000d0a007387 */ /* 0x0001e20000100800 */
[----:B----4-:R-:W-:-:S03]  /*0e40*/  FADD R21, R14, 1 ;  /* 0x3f8000000e157421 */ /* 0x010fc60000000000 */
[----:B------:R0:W-:Y:S04]  /*0e50*/  STL [R10+0x10], R19 ;  /* 0x000010130a007387 */ /* 0x0001e80000100800 */
[----:B------:R0:W-:Y:S04]  /*0e60*/  STL [R10+0x20], R21 ;  /* 0x000020150a007387 */ /* 0x0001e80000100800 */
[----:B------:R-:W2:Y:S04]  /*0e70*/  LDL R6, [R11] ;  /* 0x000000000b067983 */ /* 0x000ea80000100800 */
[----:B------:R-:W3:Y:S04]  /*0e80*/  LDL R8, [R11+0x10] ;  /* 0x000010000b087983 */ /* 0x000ee80000100800 */
[----:B------:R-:W4:Y:S01]  /*0e90*/  LDL R5, [R11+0x20] ;  /* 0x000020000b057983 */ /* 0x000f220000100800 */
[----:B------:R-:W-:Y:S01]  /*0ea0*/  IADD3 R4, PT, PT, R4, 0x10, RZ ;  /* 0x0000001004047810 */ /* 0x000fe20007ffe0ff */
[----:B------:R-:W-:-:S02]  /*0eb0*/  UIADD3 UR7, UPT, UPT, UR7, 0x40, URZ ;  /* 0x0000004007077890 */ /* 0x000fc4000fffe0ff */
[----:B------:R-:W-:Y:S01]  /*0ec0*/  UIADD3 UR8, UPT, UPT, UR8, 0x40, URZ ;  /* 0x0000004008087890 */ /* 0x000fe2000fffe0ff */
[----:B------:R-:W-:Y:S01]  /*0ed0*/  ISETP.GE.AND P1, PT, R4, -0xc, PT ;  /* 0xfffffff40400780c */ /* 0x000fe20003f26270 */
[----:B------:R-:W-:Y:S01]  /*0ee0*/  UIADD3 UR9, UPT, UPT, UR9, 0x40, URZ ;  /* 0x0000004009097890 */ /* 0x000fe2000fffe0ff */
[----:B--2---:R-:W-:Y:S01]  /*0ef0*/  FADD R6, R6, R9 ;  /* 0x0000000906067221 */ /* 0x004fe20000000000 */
[----:B---3--:R-:W-:-:S04]  /*0f00*/  FADD R8, R8, R7 ;  /* 0x0000000708087221 */ /* 0x008fc80000000000 */
[----:B------:R0:W-:Y:S01]  /*0f10*/  STL [R11], R6 ;  /* 0x000000060b007387 */ /* 0x0001e20000100800 */
[----:B----4-:R-:W-:-:S03]  /*0f20*/  FADD R12, R5, 1 ;  /* 0x3f800000050c7421 */ /* 0x010fc60000000000 */
[----:B------:R0:W-:Y:S04]  /*0f30*/  STL [R11+0x10], R8 ;  /* 0x000010080b007387 */ /* 0x0001e80000100800 */
[----:B------:R0:W-:Y:S01]  /*0f40*/  STL [R11+0x20], R12 ;  /* 0x0000200c0b007387 */ /* 0x0001e20000100800 */
[----:B------:R-:W-:Y:S05]  /*0f50*/  @!P1 BRA `(.L_x_21) ;  /* 0xfffffff400089947 */ /* 0x000fea000383ffff */
.L_x_20:
[----:B------:R-:W-:-:S04]  /*0f60*/  IADD3 R5, PT, PT, -R4, RZ, RZ ;  /* 0x000000ff04057210 */ /* 0x000fc80007ffe1ff */
[----:B------:R-:W-:-:S13]  /*0f70*/  ISETP.GT.AND P1, PT, R5, 0x4, PT ;  /* 0x000000040500780c */ /* 0x000fda0003f24270 */
[----:B------:R-:W-:Y:S05]  /*0f80*/  @!P1 BRA `(.L_x_22) ;  /* 0x0000000400849947 */ /* 0x000fea0003800000 */
[----:B0-----:R-:W0:Y:S04]  /*0f90*/  LDS.64 R10, [UR7+-0x8] ;  /* 0xfffff807ff0a7984 */ /* 0x001e280008000a00 */
[----:B------:R-:W2:Y:S04]  /*0fa0*/  LDS.64 R6, [UR8+-0x8] ;  /* 0xfffff808ff067984 */ /* 0x000ea80008000a00 */
[----:B------:R-:W3:Y:S01]  /*0fb0*/  LDS.64 R8, [UR9+-0x8] ;  /* 0xfffff809ff087984 */ /* 0x000ee20008000a00 */
[----:B0-----:R-:W-:-:S05]  /*0fc0*/  LEA R5, R10, R3, 0x2 ;  /* 0x000000030a057211 */ /* 0x001fca00078e10ff */
        /* <DEDUP_REMOVED lines=19> */
[----:B0-----:R-:W-:Y:S02]  /*1100*/  LEA R15, R10, R3, 0x2 ;  /* 0x000000030a0f7211 */ /* 0x001fe400078e10ff */
[----:B------:R-:W-:Y:S04]  /*1110*/  STL [R13+0x10], R16 ;  /* 0x000010100d007387 */ /* 0x000fe80000100800 */
[----:B------:R-:W-:Y:S04]  /*1120*/  STL [R13+0x20], R18 ;  /* 0x000020120d007387 */ /* 0x000fe80000100800 */
[----:B------:R-:W2:Y:S04]  /*1130*/  LDL R5, [R15] ;  /* 0x000000000f057983 */ /* 0x000ea80000100800 */
[----:B------:R-:W3:Y:S04]  /*1140*/  LDL R17, [R15+0x10] ;  /* 0x000010000f117983 */ /* 0x000ee80000100800 */
[----:B------:R-:W4:Y:S04]  /*1150*/  LDL R10, [R15+0x20] ;  /* 0x000020000f0a7983 */ /* 0x000f280000100800 */
[----:B------:R-:W3:Y:S01]  /*1160*/  LDS.64 R8, [UR9] ;  /* 0x00000009ff087984 */ /* 0x000ee20008000a00 */
[----:B--2---:R-:W-:Y:S01]  /*1170*/  FADD R6, R6, R5 ;  /* 0x0000000506067221 */ /* 0x004fe20000000000 */
[----:B------:R-:W-:-:S02]  /*1180*/  IMAD R5, R11, 0x4, R3 ;  /* 0x000000040b057824 */ /* 0x000fc400078e0203 */
[----:B---3--:R-:W-:Y:S02]  /*1190*/  FADD R8, R8, R17 ;  /* 0x0000001108087221 */ /* 0x008fe40000000000 */
        /* <DEDUP_REMOVED lines=42> */
[----:B------:R-:W-:-:S03]  /*1440*/  LEA R11, R11, R3, 0x2 ;  /* 0x000000030b0b7211 */ /* 0x000fc600078e10ff */
[----:B------:R-:W2:Y:S02]  /*1450*/  LDS.64 R8, [UR8+0x10] ;  /* 0x00001008ff087984 */ /* 0x000ea40008000a00 */
[----:B--2---:R-:W-:Y:S01]  /*1460*/  FADD R13, R8, R13 ;  /* 0x0000000d080d7221 */ /* 0x004fe20000000000 */
[----:B---3--:R-:W-:-:S04]  /*1470*/  FADD R19, R6, R19 ;  /* 0x0000001306137221 */ /* 0x008fc80000000000 */
[----:B------:R2:W-:Y:S01]  /*1480*/  STL [R10], R13 ;  /* 0x0000000d0a007387 */ /* 0x0005e20000100800 */
[----:B----4-:R-:W-:-:S03]  /*1490*/  FADD R21, R12, 1 ;  /* 0x3f8000000c157421 */ /* 0x010fc60000000000 */
[----:B------:R2:W-:Y:S04]  /*14a0*/  STL [R10+0x10], R19 ;  /* 0x000010130a007387 */ /* 0x0005e80000100800 */
[----:B------:R2:W-:Y:S04]  /*14b0*/  STL [R10+0x20], R21 ;  /* 0x000020150a007387 */ /* 0x0005e80000100800 */
[----:B------:R-:W3:Y:S04]  /*14c0*/  LDL R6, [R11] ;  /* 0x000000000b067983 */ /* 0x000ee80000100800 */
[----:B------:R-:W4:Y:S04]  /*14d0*/  LDL R8, [R11+0x10] ;  /* 0x000010000b087983 */ /* 0x000f280000100800 */
[----:B------:R-:W5:Y:S01]  /*14e0*/  LDL R5, [R11+0x20] ;  /* 0x000020000b057983 */ /* 0x000f620000100800 */
[----:B------:R-:W-:Y:S01]  /*14f0*/  PLOP3.LUT P0, PT, PT, PT, PT, 0x8, 0x80 ;  /* 0x000000000080781c */ /* 0x000fe20003f0e170 */
[----:B------:R-:W-:Y:S01]  /*1500*/  UIADD3 UR7, UPT, UPT, UR7, 0x20, URZ ;  /* 0x0000002007077890 */ /* 0x000fe2000fffe0ff */
[----:B------:R-:W-:Y:S01]  /*1510*/  IADD3 R4, PT, PT, R4, 0x8, RZ ;  /* 0x0000000804047810 */ /* 0x000fe20007ffe0ff */
[----:B------:R-:W-:-:S02]  /*1520*/  UIADD3 UR8, UPT, UPT, UR8, 0x20, URZ ;  /* 0x0000002008087890 */ /* 0x000fc4000fffe0ff */
[----:B------:R-:W-:Y:S01]  /*1530*/  UIADD3 UR9, UPT, UPT, UR9, 0x20, URZ ;  /* 0x0000002009097890 */ /* 0x000fe2000fffe0ff */
[----:B---3--:R-:W-:Y:S01]  /*1540*/  FADD R6, R6, R9 ;  /* 0x0000000906067221 */ /* 0x008fe20000000000 */
[----:B----4-:R-:W-:-:S04]  /*1550*/  FADD R8, R8, R7 ;  /* 0x0000000708087221 */ /* 0x010fc80000000000 */
[----:B------:R2:W-:Y:S01]  /*1560*/  STL [R11], R6 ;  /* 0x000000060b007387 */ /* 0x0005e20000100800 */
[----:B-----5:R-:W-:-:S03]  /*1570*/  FADD R12, R5, 1 ;  /* 0x3f800000050c7421 */ /* 0x020fc60000000000 */
[----:B------:R2:W-:Y:S04]  /*1580*/  STL [R11+0x10], R8 ;  /* 0x000010080b007387 */ /* 0x0005e80000100800 */
[----:B------:R2:W-:Y:S02]  /*1590*/  STL [R11+0x20], R12 ;  /* 0x0000200c0b007387 */ /* 0x0005e40000100800 */
.L_x_22:
[----:B------:R-:W-:-:S13]  /*15a0*/  ISETP.NE.OR P0, PT, R4, RZ, P0 ;  /* 0x000000ff0400720c */ /* 0x000fda0000705670 */
[----:B------:R-:W-:Y:S05]  /*15b0*/  @!P0 BRA `(.L_x_18) ;  /* 0x0000000000d08947 */ /* 0x000fea0003800000 */
.L_x_19:
[----:B0-23--:R-:W0:Y:S04]  /*15c0*/  LDS.64 R10, [UR7+-0x8] ;  /* 0xfffff807ff0a7984 */ /* 0x00de280008000a00 */
        /* <DEDUP_REMOVED lines=16> */
[----:B------:R-:W0:Y:S02]  /*16d0*/  LDS.64 R10, [UR7] ;  /* 0x00000007ff0a7984 */ /* 0x000e240008000a00 */
[----:B0-----:R-:W-:Y:S01]  /*16e0*/  LEA R10, R10, R3, 0x2 ;  /* 0x000000030a0a7211 */ /* 0x001fe200078e10ff */
[----:B--2---:R-:W-:-:S02]  /*16f0*/  FADD R14, R14, R7 ;  /* 0x000000070e0e7221 */ /* 0x004fc40000000000 */
[----:B------:R-:W-:Y:S01]  /*1700*/  LDS.64 R6, [UR9] ;  /* 0x00000009ff067984 */ /* 0x000fe20008000a00 */
        /* <DEDUP_REMOVED lines=9> */
[----:B------:R-:W2:Y:S02]  /*17a0*/  LDS.64 R8, [UR8] ;  /* 0x00000008ff087984 */ /* 0x000ea40008000a00 */
[----:B--2---:R-:W-:Y:S01]  /*17b0*/  FADD R5, R8, R5 ;  /* 0x0000000508057221 */ /* 0x004fe20000000000 */
[----:B---3--:R-:W-:-:S04]  /*17c0*/  FADD R15, R6, R15 ;  /* 0x0000000f060f7221 */ /* 0x008fc80000000000 */
[----:B------:R3:W-:Y:S01]  /*17d0*/  STL [R10], R5 ;  /* 0x000000050a007387 */ /* 0x0007e20000100800 */
[----:B----4-:R-:W-:-:S03]  /*17e0*/  FADD R17, R12, 1 ;  /* 0x3f8000000c117421 */ /* 0x010fc60000000000 */
[----:B------:R3:W-:Y:S04]  /*17f0*/  STL [R10+0x10], R15 ;  /* 0x0000100f0a007387 */ /* 0x0007e80000100800 */
[----:B------:R3:W-:Y:S04]  /*1800*/  STL [R10+0x20], R17 ;  /* 0x000020110a007387 */ /* 0x0007e80000100800 */
[----:B------:R-:W2:Y:S04]  /*1810*/  LDL R6, [R11] ;  /* 0x000000000b067983 */ /* 0x000ea80000100800 */
[----:B------:R-:W4:Y:S04]  /*1820*/  LDL R8, [R11+0x10] ;  /* 0x000010000b087983 */ /* 0x000f280000100800 */
[----:B------:R-:W5:Y:S01]  /*1830*/  LDL R12, [R11+0x20] ;  /* 0x000020000b0c7983 */ /* 0x000f620000100800 */
[----:B------:R-:W-:Y:S01]  /*1840*/  IADD3 R4, PT, PT, R4, 0x4, RZ ;  /* 0x0000000404047810 */ /* 0x000fe20007ffe0ff */
[----:B------:R-:W-:-:S02]  /*1850*/  UIADD3 UR7, UPT, UPT, UR7, 0x10, URZ ;  /* 0x0000001007077890 */ /* 0x000fc4000fffe0ff */
[----:B------:R-:W-:Y:S01]  /*1860*/  UIADD3 UR8, UPT, UPT, UR8, 0x10, URZ ;  /* 0x0000001008087890 */ /* 0x000fe2000fffe0ff */
[----:B------:R-:W-:Y:S01]  /*1870*/  ISETP.NE.AND P0, PT, R4, RZ, PT ;  /* 0x000000ff0400720c */ /* 0x000fe20003f05270 */
[----:B------:R-:W-:Y:S01]  /*1880*/  UIADD3 UR9, UPT, UPT, UR9, 0x10, URZ ;  /* 0x0000001009097890 */ /* 0x000fe2000fffe0ff */
[----:B--2---:R-:W-:Y:S01]  /*1890*/  FADD R6, R6, R9 ;  /* 0x0000000906067221 */ /* 0x004fe20000000000 */
[----:B----4-:R-:W-:-:S04]  /*18a0*/  FADD R8, R8, R7 ;  /* 0x0000000708087221 */ /* 0x010fc80000000000 */
[----:B------:R3:W-:Y:S01]  /*18b0*/  STL [R11], R6 ;  /* 0x000000060b007387 */ /* 0x0007e20000100800 */
[----:B-----5:R-:W-:-:S03]  /*18c0*/  FADD R12, R12, 1 ;  /* 0x3f8000000c0c7421 */ /* 0x020fc60000000000 */
[----:B------:R3:W-:Y:S04]  /*18d0*/  STL [R11+0x10], R8 ;  /* 0x000010080b007387 */ /* 0x0007e80000100800 */
[----:B------:R3:W-:Y:S01]  /*18e0*/  STL [R11+0x20], R12 ;  /* 0x0000200c0b007387 */ /* 0x0007e20000100800 */
[----:B------:R-:W-:Y:S05]  /*18f0*/  @P0 BRA `(.L_x_19) ;  /* 0xfffffffc00300947 */ /* 0x000fea000383ffff */
.L_x_18:
[----:B------:R-:W-:-:S13]  /*1900*/  ISETP.NE.AND P0, PT, R0, RZ, PT ;  /* 0x000000ff0000720c */ /* 0x000fda0003f05270 */
[----:B------:R-:W-:Y:S05]  /*1910*/  @!P0 BRA `(.L_x_23) ;  /* 0x00000000005c8947 */ /* 0x000fea0003800000 */
[----:B---3--:R-:W-:Y:S02]  /*1920*/  IADD3 R5, PT, PT, -R0, RZ, RZ ;  /* 0x000000ff00057210 */ /* 0x008fe40007ffe1ff */
[C---:B------:R-:W-:Y:S02]  /*1930*/  LEA R0, R2.reuse, UR5, 0x2 ;  /* 0x0000000502007c11 */ /* 0x040fe4000f8e10ff */
[C---:B------:R-:W-:Y:S02]  /*1940*/  LEA R4, R2.reuse, UR4, 0x2 ;  /* 0x0000000402047c11 */ /* 0x040fe4000f8e10ff */
[----:B------:R-:W-:-:S07]  /*1950*/  LEA R2, R2, UR6, 0x2 ;  /* 0x0000000602027c11 */ /* 0x000fce000f8e10ff */
.L_x_24:
[----:B0-2---:R-:W0:Y:S04]  /*1960*/  LDS R6, [R2] ;  /* 0x0000000002067984 */ /* 0x005e280000000800 */
[----:B------:R-:W-:Y:S01]  /*1970*/  LDS R8, [R0] ;  /* 0x0000000000087984 */ /* 0x000fe20000000800 */
[----:B0-----:R-:W-:-:S03]  /*1980*/  IMAD R7, R6, 0x4, R3 ;  /* 0x0000000406077824 */ /* 0x001fc600078e0203 */
[----:B------:R0:W2:Y:S04]  /*1990*/  LDS R6, [R4] ;  /* 0x0000000004067984 */ /* 0x0000a80000000800 */
[----:B------:R-:W2:Y:S04]  /*19a0*/  LDL R9, [R7] ;  /* 0x0000000007097983 */ /* 0x000ea80000100800 */
[----:B------:R-:W3:Y:S04]  /*19b0*/  LDL R11, [R7+0x10] ;  /* 0x00001000070b7983 */ /* 0x000ee80000100800 */
[----:B------:R-:W4:Y:S01]  /*19c0*/  LDL R10, [R7+0x20] ;  /* 0x00002000070a7983 */ /* 0x000f220000100800 */
[----:B------:R-:W-:-:S02]  /*19d0*/  IADD3 R5, PT, PT, R5, 0x1, RZ ;  /* 0x0000000105057810 */ /* 0x000fc40007ffe0ff */
[----:B------:R-:W-:Y:S02]  /*19e0*/  IADD3 R2, PT, PT, R2, 0x4, RZ ;  /* 0x0000000402027810 */ /* 0x000fe40007ffe0ff */
[----:B------:R-:W-:Y:S02]  /*19f0*/  ISETP.NE.AND P0, PT, R5, RZ, PT ;  /* 0x000000ff0500720c */ /* 0x000fe40003f05270 */
[----:B0-----:R-:W-:Y:S02]  /*1a00*/  IADD3 R4, PT, PT, R4, 0x4, RZ ;  /* 0x0000000404047810 */ /* 0x001fe40007ffe0ff */
[----:B------:R-:W-:Y:S01]  /*1a10*/  IADD3 R0, PT, PT, R0, 0x4, RZ ;  /* 0x0000000400007810 */ /* 0x000fe20007ffe0ff */
[----:B--2---:R-:W-:Y:S01]  /*1a20*/  FADD R6, R6, R9 ;  /* 0x0000000906067221 */ /* 0x004fe20000000000 */
[----:B---3--:R-:W-:-:S04]  /*1a30*/  FADD R8, R8, R11 ;  /* 0x0000000b08087221 */ /* 0x008fc80000000000 */
[----:B------:R0:W-:Y:S01]  /*1a40*/  STL [R7], R6 ;  /* 0x0000000607007387 */ /* 0x0001e20000100800 */
[----:B----4-:R-:W-:-:S03]  /*1a50*/  FADD R10, R10, 1 ;  /* 0x3f8000000a0a7421 */ /* 0x010fc60000000000 */
[----:B------:R0:W-:Y:S04]  /*1a60*/  STL [R7+0x10], R8 ;  /* 0x0000100807007387 */ /* 0x0001e80000100800 */
[----:B------:R0:W-:Y:S01]  /*1a70*/  STL [R7+0x20], R10 ;  /* 0x0000200a07007387 */ /* 0x0001e20000100800 */
[----:B------:R-:W-:Y:S05]  /*1a80*/  @P0 BRA `(.L_x_24) ;  /* 0xfffffffc00b40947 */ /* 0x000fea000383ffff */
.L_x_23:
[----:B0-23--:R-:W2:Y:S01]  /*1a90*/  LDL.128 R16, [R1] ;  /* 0x0000000001107983 */ /* 0x00dea20000100c00 */
[----:B------:R-:W0:Y:S03]  /*1aa0*/  LDCU.64 UR12, c[0x0][0x398] ;  /* 0x00007300ff0c77ac */ /* 0x000e260008000a00 */
[----:B------:R-:W3:Y:S01]  /*1ab0*/  LDL.128 R4, [R1+0x10] ;  /* 0x0000100001047983 */ /* 0x000ee20000100c00 */
[----:B------:R-:W4:Y:S03]  /*1ac0*/  LDCU.128 UR16, c[0x0][0x3a0] ;  /* 0x00007400ff1077ac */ /* 0x000f260008000c00 */
[----:B------:R-:W5:Y:S01]  /*1ad0*/  LDL.128 R8, [R1+0x20] ;  /* 0x0000200001087983 */ /* 0x000f620000100c00 */
[----:B------:R-:W2:Y:S08]  /*1ae0*/  LDC.64 R2, c[0x0][0x398] ;  /* 0x0000e600ff027b82 */ /* 0x000eb00000000a00 */
[----:B------:R-:W3:Y:S01]  /*1af0*/  LDC.64 R12, c[0x0][0x3a0] ;  /* 0x0000e800ff0c7b82 */ /* 0x000ee20000000a00 */
[----:B0-----:R-:W-:-:S02]  /*1b00*/  UIADD3 UR7, UP0, UPT, UR12, 0x4, URZ ;  /* 0x000000040c077890 */ /* 0x001fc4000ff1e0ff */
[----:B----4-:R-:W-:-:S05]  /*1b10*/  UIADD3 UR9, UP1, UPT, UR16, 0x4, URZ ;  /* 0x0000000410097890 */ /* 0x010fca000ff3e0ff */
[----:B------:R-:W5:Y:S01]  /*1b20*/  LDC.64 R14, c[0x0][0x3a8] ;  /* 0x0000ea00ff0e7b82 */ /* 0x000f620000000a00 */
[----:B------:R-:W-:Y:S02]  /*1b30*/  UIADD3 UR11, UP2, UPT, UR18, 0x4, URZ ;  /* 0x00000004120b7890 */ /* 0x000fe4000ff5e0ff */
[----:B------:R-:W-:Y:S02]  /*1b40*/  UIADD3.X UR8, UPT, UPT, URZ, UR13, URZ, UP0, !UPT ;  /* 0x0000000dff087290 */ /* 0x000fe400087fe4ff */
[----:B------:R-:W-:Y:S02]  /*1b50*/  UIADD3.X UR10, UPT, UPT, URZ, UR17, URZ, UP1, !UPT ;  /* 0x00000011ff0a7290 */ /* 0x000fe40008ffe4ff */
[----:B------:R-:W-:Y:S01]  /*1b60*/  UIADD3.X UR12, UPT, UPT, URZ, UR19, URZ, UP2, !UPT ;  /* 0x00000013ff0c7290 */ /* 0x000fe200097fe4ff */
[----:B------:R-:W-:Y:S01]  /*1b70*/  MOV R22, UR7 ;  /* 0x0000000700167c02 */ /* 0x000fe20008000f00 */
[----:B------:R-:W-:Y:S01]  /*1b80*/  IMAD.U32 R24, RZ, RZ, UR9 ;  /* 0x00000009ff187e24 */ /* 0x000fe2000f8e00ff */
[----:B------:R-:W-:-:S02]  /*1b90*/  MOV R23, UR8 ;  /* 0x0000000800177c02 */ /* 0x000fc40008000f00 */
[----:B------:R-:W-:Y:S02]  /*1ba0*/  MOV R25, UR10 ;  /* 0x0000000a00197c02 */ /* 0x000fe40008000f00 */
[----:B------:R-:W-:Y:S02]  /*1bb0*/  MOV R26, UR11 ;  /* 0x0000000b001a7c02 */ /* 0x000fe40008000f00 */
[----:B------:R-:W-:Y:S01]  /*1bc0*/  MOV R27, UR12 ;  /* 0x0000000c001b7c02 */ /* 0x000fe20008000f00 */
[----:B--2---:R2:W-:Y:S04]  /*1bd0*/  REDG.E.ADD.F32.FTZ.RN.STRONG.GPU desc[UR14][R2.64], R16 ;  /* 0x00000010020079a6 */ /* 0x0045e8000c12f30e */
[----:B---3--:R2:W-:Y:S04]  /*1be0*/  REDG.E.ADD.F32.FTZ.RN.STRONG.GPU desc[UR14][R12.64], R4 ;  /* 0x000000040c0079a6 */ /* 0x0085e8000c12f30e */
[----:B-----5:R2:W-:Y:S04]  /*1bf0*/  REDG.E.ADD.F32.FTZ.RN.STRONG.GPU desc[UR14][R14.64], R8 ;  /* 0x000000080e0079a6 */ /* 0x0205e8000c12f30e */
[----:B------:R2:W-:Y:S04]  /*1c00*/  REDG.E.ADD.F32.FTZ.RN.STRONG.GPU desc[UR14][R22.64], R17 ;  /* 0x00000011160079a6 */ /* 0x0005e8000c12f30e */
[----:B------:R2:W-:Y:S04]  /*1c10*/  REDG.E.ADD.F32.FTZ.RN.STRONG.GPU desc[UR14][R24.64], R5 ;  /* 0x00000005180079a6 */ /* 0x0005e8000c12f30e */
[----:B------:R2:W-:Y:S04]  /*1c20*/  REDG.E.ADD.F32.FTZ.RN.STRONG.GPU desc[UR14][R26.64], R9 ;  /* 0x000000091a0079a6 */ /* 0x0005e8000c12f30e */
[----:B------:R2:W-:Y:S04]  /*1c30*/  REDG.E.ADD.F32.FTZ.RN.STRONG.GPU desc[UR14][R22.64+0x4], R18 ;  /* 0x00000412160079a6 */ /* 0x0005e8000c12f30e */
[----:B------:R2:W-:Y:S04]  /*1c40*/  REDG.E.ADD.F32.FTZ.RN.STRONG.GPU desc[UR14][R24.64+0x4], R6 ;  /* 0x00000406180079a6 */ /* 0x0005e8000c12f30e */
[----:B------:R2:W-:Y:S04]  /*1c50*/  REDG.E.ADD.F32.FTZ.RN.STRONG.GPU desc[UR14][R26.64+0x4], R10 ;  /* 0x0000040a1a0079a6 */ /* 0x0005e8000c12f30e */
[----:B------:R2:W-:Y:S04]  /*1c60*/  REDG.E.ADD.F32.FTZ.RN.STRONG.GPU desc[UR14][R22.64+0x8], R19 ;  /* 0x00000813160079a6 */ /* 0x0005e8000c12f30e */
[----:B------:R2:W-:Y:S04]  /*1c70*/  REDG.E.ADD.F32.FTZ.RN.STRONG.GPU desc[UR14][R24.64+0x8], R7 ;  /* 0x00000807180079a6 */ /* 0x0005e8000c12f30e */
[----:B------:R2:W-:Y:S02]  /*1c80*/  REDG.E.ADD.F32.FTZ.RN.STRONG.GPU desc[UR14][R26.64+0x8], R11 ;  /* 0x0000080b1a0079a6 */ /* 0x0005e4000c12f30e */
.L_x_17:
[----:B------:R-:W-:Y:S05]  /*1c90*/  BSYNC.RECONVERGENT B0 ;  /* 0x0000000000007941 */ /* 0x000fea0003800200 */
.L_x_16:
[----:B------:R-:W-:Y:S01]  /*1ca0*/  BAR.SYNC.DEFER_BLOCKING 0x0 ;  /* 0x0000000000007b1d */ /* 0x000fe20000010000 */
[----:B------:R-:W-:-:S13]  /*1cb0*/  ISETP.GT.AND P0, PT, R20, 0x3, PT ;  /* 0x000000031400780c */ /* 0x000fda0003f04270 */
[----:B------:R-:W-:Y:S05]  /*1cc0*/  @P0 EXIT ;  /* 0x000000000000094d */ /* 0x000fea0003800000 */
[----:B0-2---:R-:W0:Y:S08]  /*1cd0*/  LDC.64 R4, c[0x0][0x3a8] ;  /* 0x0000ea00ff047b82 */ /* 0x005e300000000a00 */
[----:B------:R-:W2:Y:S01]  /*1ce0*/  LDC.64 R6, c[0x0][0x398] ;  /* 0x0000e600ff067b82 */ /* 0x000ea20000000a00 */
[----:B0-----:R-:W-:-:S05]  /*1cf0*/  IMAD.WIDE R4, R20, 0x4, R4 ;  /* 0x0000000414047825 */ /* 0x001fca00078e0204 */
[----:B------:R-:W3:Y:S01]  /*1d00*/  LDG.E R3, desc[UR14][R4.64] ;  /* 0x0000000e04037981 */ /* 0x000ee2000c1e1900 */
[----:B--2---:R-:W-:-:S05]  /*1d10*/  IMAD.WIDE R6, R20, 0x4, R6 ;  /* 0x0000000414067825 */ /* 0x004fca00078e0206 */
[----:B------:R-:W2:Y:S01]  /*1d20*/  LDG.E R0, desc[UR14][R6.64] ;  /* 0x0000000e06007981 */ /* 0x000ea2000c1e1900 */
[----:B------:R-:W-:Y:S01]  /*1d30*/  BSSY.RECONVERGENT B0, `(.L_x_25) ;  /* 0x000000c000007945 */ /* 0x000fe20003800200 */
[----:B---3--:R-:W0:Y:S08]  /*1d40*/  MUFU.RCP R2, R3 ;  /* 0x0000000300027308 */ /* 0x008e300000001000 */
[----:B--2---:R-:W2:Y:S01]  /*1d50*/  FCHK P0, R0, R3 ;  /* 0x0000000300007302 */ /* 0x004ea20000000000 */
[----:B0-----:R-:W-:-:S04]  /*1d60*/  FFMA R9, -R3, R2, 1 ;  /* 0x3f80000003097423 */ /* 0x001fc80000000102 */
[----:B------:R-:W-:-:S04]  /*1d70*/  FFMA R9, R2, R9, R2 ;  /* 0x0000000902097223 */ /* 0x000fc80000000002 */
[----:B------:R-:W-:-:S04]  /*1d80*/  FFMA R2, R0, R9, RZ ;  /* 0x0000000900027223 */ /* 0x000fc800000000ff */
[----:B------:R-:W-:-:S04]  /*1d90*/  FFMA R8, -R3, R2, R0 ;  /* 0x0000000203087223 */ /* 0x000fc80000000100 */
[----:B------:R-:W-:Y:S01]  /*1da0*/  FFMA R9, R9, R8, R2 ;  /* 0x0000000809097223 */ /* 0x000fe20000000002 */
[----:B--2---:R-:W-:Y:S06]  /*1db0*/  @!P0 BRA `(.L_x_26) ;  /* 0x00000000000c8947 */ /* 0x004fec0003800000 */
[----:B------:R-:W-:-:S07]  /*1dc0*/  MOV R2, 0x1de0 ;  /* 0x00001de000027802 */ /* 0x000fce0000000f00 */
[----:B-1----:R-:W-:Y:S05]  /*1dd0*/  CALL.REL.NOINC `($__internal_1_$__cuda_sm3x_div_rn_noftz_f32_slowpath) ;  /* 0x00000000005c7944 */ /* 0x002fea0003c00000 */
[----:B------:R-:W-:-:S07]  /*1de0*/  MOV R9, R0 ;  /* 0x0000000000097202 */ /* 0x000fce0000000f00 */
.L_x_26:
[----:B------:R-:W-:Y:S05]  /*1df0*/  BSYNC.RECONVERGENT B0 ;  /* 0x0000000000007941 */ /* 0x000fea0003800200 */
.L_x_25:
[----:B------:R-:W0:Y:S01]  /*1e00*/  LDC.64 R2, c[0x0][0x3a0] ;  /* 0x0000e800ff027b82 */ /* 0x000e220000000a00 */
[----:B------:R2:W-:Y:S04]  /*1e10*/  STG.E desc[UR14][R6.64], R9 ;  /* 0x0000000906007986 */ /* 0x0005e8000c10190e */
[----:B------:R-:W3:Y:S01]  /*1e20*/  LDG.E R5, desc[UR14][R4.64] ;  /* 0x0000000e04057981 */ /* 0x000ee2000c1e1900 */
[----:B0-----:R-:W-:-:S05]  /*1e30*/  IMAD.WIDE R20, R20, 0x4, R2 ;  /* 0x0000000414147825 */ /* 0x001fca00078e0202 */
[----:B------:R-:W4:Y:S01]  /*1e40*/  LDG.E R0, desc[UR14][R20.64] ;  /* 0x0000000e14007981 */ /* 0x000f22000c1e1900 */
[----:B------:R-:W-:Y:S01]  /*1e50*/  BSSY.RECONVERGENT B0, `(.L_x_27) ;  /* 0x000000d000007945 */ /* 0x000fe20003800200 */
[----:B---3--:R-:W0:Y:S02]  /*1e60*/  MUFU.RCP R2, R5 ;  /* 0x0000000500027308 */ /* 0x008e240000001000 */
[----:B0-----:R-:W-:-:S04]  /*1e70*/  FFMA R3, -R5, R2, 1 ;  /* 0x3f80000005037423 */ /* 0x001fc80000000102 */
[----:B------:R-:W-:Y:S02]  /*1e80*/  FFMA R3, R2, R3, R2 ;  /* 0x0000000302037223 */ /* 0x000fe40000000002 */
[----:B----4-:R-:W0:Y:S02]  /*1e90*/  FCHK P0, R0, R5 ;  /* 0x0000000500007302 */ /* 0x010e240000000000 */
[----:B------:R-:W-:-:S04]  /*1ea0*/  FFMA R2, R0, R3, RZ ;  /* 0x0000000300027223 */ /* 0x000fc800000000ff */
[----:B------:R-:W-:-:S04]  /*1eb0*/  FFMA R8, -R5, R2, R0 ;  /* 0x0000000205087223 */ /* 0x000fc80000000100 */
[----:B------:R-:W-:Y:S01]  /*1ec0*/  FFMA R3, R3, R8, R2 ;  /* 0x0000000803037223 */ /* 0x000fe20000000002 */
[----:B0-2---:R-:W-:Y:S06]  /*1ed0*/  @!P0 BRA `(.L_x_28) ;  /* 0x0000000000108947 */ /* 0x005fec0003800000 */
[----:B------:R-:W-:Y:S01]  /*1ee0*/  IMAD.MOV.U32 R3, RZ, RZ, R5 ;  /* 0x000000ffff037224 */ /* 0x000fe200078e0005 */
[----:B------:R-:W-:-:S07]  /*1ef0*/  MOV R2, 0x1f10 ;  /* 0x00001f1000027802 */ /* 0x000fce0000000f00 */
[----:B-1----:R-:W-:Y:S05]  /*1f00*/  CALL.REL.NOINC `($__internal_1_$__cuda_sm3x_div_rn_noftz_f32_slowpath) ;  /* 0x0000000000107944 */ /* 0x002fea0003c00000 */
[----:B------:R-:W-:-:S07]  /*1f10*/  MOV R3, R0 ;  /* 0x0000000000037202 */ /* 0x000fce0000000f00 */
.L_x_28:
[----:B------:R-:W-:Y:S05]  /*1f20*/  BSYNC.RECONVERGENT B0 ;  /* 0x0000000000007941 */ /* 0x000fea0003800200 */
.L_x_27:
[----:B------:R-:W-:Y:S01]  /*1f30*/  STG.E desc[UR14][R20.64], R3 ;  /* 0x0000000314007986 */ /* 0x000fe2000c10190e */
[----:B------:R-:W-:Y:S05]  /*1f40*/  EXIT ;  /* 0x000000000000794d */ /* 0x000fea0003800000 */
        .weak           $__internal_1_$__cuda_sm3x_div_rn_noftz_f32_slowpath
        .type           $__internal_1_$__cuda_sm3x_div_rn_noftz_f32_slowpath,@function
        .size           $__internal_1_$__cuda_sm3x_div_rn_noftz_f32_slowpath,(.L_x_86 - $__internal_1_$__cuda_sm3x_div_rn_noftz_f32_slowpath)
$__internal_1_$__cuda_sm3x_div_rn_noftz_f32_slowpath:
[----:B------:R-:W-:Y:S01]  /*1f50*/  SHF.R.U32.HI R9, RZ, 0x17, R3 ;  /* 0x00000017ff097819 */ /* 0x000fe20000011603 */
[----:B------:R-:W-:Y:S01]  /*1f60*/  BSSY.RECONVERGENT B1, `(.L_x_29) ;  /* 0x0000062000017945 */ /* 0x000fe20003800200 */
[----:B------:R-:W-:Y:S02]  /*1f70*/  SHF.R.U32.HI R8, RZ, 0x17, R0 ;  /* 0x00000017ff087819 */ /* 0x000fe40000011600 */
[----:B------:R-:W-:Y:S02]  /*1f80*/  LOP3.LUT R9, R9, 0xff, RZ, 0xc0, !PT ;  /* 0x000000ff09097812 */ /* 0x000fe400078ec0ff */
[----:B------:R-:W-:Y:S02]  /*1f90*/  LOP3.LUT R12, R8, 0xff, RZ, 0xc0, !PT ;  /* 0x000000ff080c7812 */ /* 0x000fe400078ec0ff */
[----:B------:R-:W-:Y:S02]  /*1fa0*/  IADD3 R11, PT, PT, R9, -0x1, RZ ;  /* 0xffffffff090b7810 */ /* 0x000fe40007ffe0ff */
[----:B------:R-:W-:-:S02]  /*1fb0*/  IADD3 R10, PT, PT, R12, -0x1, RZ ;  /* 0xffffffff0c0a7810 */ /* 0x000fc40007ffe0ff */
[----:B------:R-:W-:-:S04]  /*1fc0*/  ISETP.GT.U32.AND P0, PT, R11, 0xfd, PT ;  /* 0x000000fd0b00780c */ /* 0x000fc80003f04070 */
[----:B------:R-:W-:-:S13]  /*1fd0*/  ISETP.GT.U32.OR P0, PT, R10, 0xfd, P0 ;  /* 0x000000fd0a00780c */ /* 0x000fda0000704470 */
[----:B------:R-:W-:Y:S01]  /*1fe0*/  @!P0 MOV R8, RZ ;  /* 0x000000ff00088202 */ /* 0x000fe20000000f00 */
        /* <DEDUP_REMOVED lines=19> */
[----:B------:R-:W-:Y:S01]  /*2120*/  @P0 MOV R8, RZ ;  /* 0x000000ff00080202 */ /* 0x000fe20000000f00 */
[----:B------:R-:W-:Y:S02]  /*2130*/  @!P0 IMAD.MOV.U32 R8, RZ, RZ, -0x40 ;  /* 0xffffffc0ff088424 */ /* 0x000fe400078e00ff */
[----:B------:R-:W-:Y:S01]  /*2140*/  @!P0 FFMA R0, R0, 1.84467440737095516160e+19, RZ ;  /* 0x5f80000000008823 */ /* 0x000fe200000000ff */
[----:B------:R-:W-:Y:S02]  /*2150*/  @!P1 FFMA R3, R3, 1.84467440737095516160e+19, RZ ;  /* 0x5f80000003039823 */ /* 0x000fe400000000ff */
[----:B------:R-:W-:-:S07]  /*2160*/  @!P1 IADD3 R8, PT, PT, R8, 0x40, RZ ;  /* 0x0000004008089810 */ /* 0x000fce0007ffe0ff */
.L_x_30:
[----:B------:R-:W-:Y:S01]  /*2170*/  LEA R10, R9, 0xc0800000, 0x17 ;  /* 0xc0800000090a7811 */ /* 0x000fe200078eb8ff */
[----:B------:R-:W-:Y:S03]  /*2180*/  BSSY.RECONVERGENT B2, `(.L_x_35) ;  /* 0x0000036000027945 */ /* 0x000fe60003800200 */
[----:B------:R-:W-:Y:S02]  /*2190*/  IADD3 R10, PT, PT, -R10, R3, RZ ;  /* 0x000000030a0a7210 */ /* 0x000fe40007ffe1ff */
[----:B------:R-:W-:Y:S02]  /*21a0*/  IADD3 R3, PT, PT, R12, -0x7f, RZ ;  /* 0xffffff810c037810 */ /* 0x000fe40007ffe0ff */
[----:B------:R-:W0:Y:S01]  /*21b0*/  MUFU.RCP R11, R10 ;  /* 0x0000000a000b7308 */ /* 0x000e220000001000 */
[----:B------:R-:W-:Y:S01]  /*21c0*/  FADD.FTZ R13, -R10, -RZ ;  /* 0x800000ff0a0d7221 */ /* 0x000fe20000010100 */
[C---:B------:R-:W-:Y:S01]  /*21d0*/  IADD3 R9, PT, PT, R3.reuse, 0x7f, -R9 ;  /* 0x0000007f03097810 */ /* 0x040fe20007ffe809 */
[----:B------:R-:W-:-:S03]  /*21e0*/  IMAD R0, R3, -0x800000, R0 ;  /* 0xff80000003007824 */ /* 0x000fc600078e0200 */
[----:B------:R-:W-:Y:S01]  /*21f0*/  IADD3 R9, PT, PT, R9, R8, RZ ;  /* 0x0000000809097210 */ /* 0x000fe20007ffe0ff */
        /* <DEDUP_REMOVED lines=8> */
[----:B------:R-:W-:-:S04]  /*2280*/  LOP3.LUT R3, R3, 0xff, RZ, 0xc0, !PT ;  /* 0x000000ff03037812 */ /* 0x000fc800078ec0ff */
[----:B------:R-:W-:-:S05]  /*2290*/  IADD3 R13, PT, PT, R3, R9, RZ ;  /* 0x00000009030d7210 */ /* 0x000fca0007ffe0ff */
        /* <DEDUP_REMOVED lines=11> */
[C---:B------:R-:W-:Y:S01]  /*2350*/  IADD3 R10, PT, PT, R13.reuse, 0x20, RZ ;  /* 0x000000200d0a7810 */ /* 0x040fe20007ffe0ff */
[CCC-:B------:R-:W-:Y:S01]  /*2360*/  FFMA.RM R8, R14.reuse, R12.reuse, R11.reuse ;  /* 0x0000000c0e087223 */ /* 0x1c0fe2000000400b */
[----:B------:R-:W-:Y:S02]  /*2370*/  ISETP.NE.AND P2, PT, R13, RZ, PT ;  /* 0x000000ff0d00720c */ /* 0x000fe40003f45270 */
[----:B------:R-:W-:Y:S01]  /*2380*/  LOP3.LUT R9, R3, 0x7fffff, RZ, 0xc0, !PT ;  /* 0x007fffff03097812 */ /* 0x000fe200078ec0ff */
[----:B------:R-:W-:Y:S01]  /*2390*/  FFMA.RP R3, R14, R12, R11 ;  /* 0x0000000c0e037223 */ /* 0x000fe2000000800b */
[----:B------:R-:W-:Y:S02]  /*23a0*/  ISETP.NE.AND P1, PT, R13, RZ, PT ;  /* 0x000000ff0d00720c */ /* 0x000fe40003f25270 */
[----:B------:R-:W-:Y:S02]  /*23b0*/  LOP3.LUT R9, R9, 0x800000, RZ, 0xfc, !PT ;  /* 0x0080000009097812 */ /* 0x000fe400078efcff */
[----:B------:R-:W-:-:S02]  /*23c0*/  IADD3 R11, PT, PT, -R13, RZ, RZ ;  /* 0x000000ff0d0b7210 */ /* 0x000fc40007ffe1ff */
[----:B------:R-:W-:Y:S02]  /*23d0*/  SHF.L.U32 R10, R9, R10, RZ ;  /* 0x0000000a090a7219 */ /* 0x000fe400000006ff */
[----:B------:R-:W-:Y:S02]  /*23e0*/  FSETP.NEU.FTZ.AND P0, PT, R3, R8, PT ;  /* 0x000000080300720b */ /* 0x000fe40003f1d000 */
[----:B------:R-:W-:Y:S02]  /*23f0*/  SEL R8, R11, RZ, P2 ;  /* 0x000000ff0b087207 */ /* 0x000fe40001000000 */
[----:B------:R-:W-:Y:S02]  /*2400*/  ISETP.NE.AND P1, PT, R10, RZ, P1 ;  /* 0x000000ff0a00720c */ /* 0x000fe40000f25270 */
[----:B------:R-:W-:Y:S02]  /*2410*/  SHF.R.U32.HI R8, RZ, R8, R9 ;  /* 0x00000008ff087219 */ /* 0x000fe40000011609 */
[----:B------:R-:W-:-:S02]  /*2420*/  PLOP3.LUT P0, PT, P0, P1, PT, 0xf8, 0x8f ;  /* 0x00000000008f781c */ /* 0x000fc40000703f70 */
[----:B------:R-:W-:Y:S02]  /*2430*/  SHF.R.U32.HI R10, RZ, 0x1, R8 ;  /* 0x00000001ff0a7819 */ /* 0x000fe40000011608 */
[----:B------:R-:W-:-:S04]  /*2440*/  SEL R3, RZ, 0x1, !P0 ;  /* 0x00000001ff037807 */ /* 0x000fc80004000000 */
[----:B------:R-:W-:-:S04]  /*2450*/  LOP3.LUT R3, R3, 0x1, R10, 0xf8, !PT ;  /* 0x0000000103037812 */ /* 0x000fc800078ef80a */
[----:B------:R-:W-:-:S04]  /*2460*/  LOP3.LUT R3, R3, R8, RZ, 0xc0, !PT ;  /* 0x0000000803037212 */ /* 0x000fc800078ec0ff */
[----:B------:R-:W-:-:S04]  /*2470*/  IADD3 R3, PT, PT, R10, R3, RZ ;  /* 0x000000030a037210 */ /* 0x000fc80007ffe0ff */
[----:B------:R-:W-:Y:S01]  /*2480*/  LOP3.LUT R0, R3, R0, RZ, 0xfc, !PT ;  /* 0x0000000003007212 */ /* 0x000fe200078efcff */
[----:B------:R-:W-:Y:S06]  /*2490*/  BRA `(.L_x_38) ;  /* 0x0000000000107947 */ /* 0x000fec0003800000 */
.L_x_37:
[----:B------:R-:W-:-:S04]  /*24a0*/  LOP3.LUT R0, R0, 0x80000000, RZ, 0xc0, !PT ;  /* 0x8000000000007812 */ /* 0x000fc800078ec0ff */
[----:B------:R-:W-:Y:S01]  /*24b0*/  LOP3.LUT R0, R0, 0x7f800000, RZ, 0xfc, !PT ;  /* 0x7f80000000007812 */ /* 0x000fe200078efcff */
[----:B------:R-:W-:Y:S06]  /*24c0*/  BRA `(.L_x_38) ;  /* 0x0000000000047947 */ /* 0x000fec0003800000 */
.L_x_36:
[----:B------:R-:W-:-:S07]  /*24d0*/  LEA R0, R9, R0, 0x17 ;  /* 0x0000000009007211 */ /* 0x000fce00078eb8ff */
.L_x_38:
[----:B------:R-:W-:Y:S05]  /*24e0*/  BSYNC.RECONVERGENT B2 ;  /* 0x0000000000027941 */ /* 0x000fea0003800200 */
.L_x_35:
[----:B------:R-:W-:Y:S05]  /*24f0*/  BRA `(.L_x_39) ;  /* 0x0000000000207947 */ /* 0x000fea0003800000 */
.L_x_34:
[----:B------:R-:W-:-:S04]  /*2500*/  LOP3.LUT R0, R3, 0x80000000, R0, 0x48, !PT ;  /* 0x8000000003007812 */ /* 0x000fc800078e4800 */
[----:B------:R-:W-:Y:S01]  /*2510*/  LOP3.LUT R0, R0, 0x7f800000, RZ, 0xfc, !PT ;  /* 0x7f80000000007812 */ /* 0x000fe200078efcff */
[----:B------:R-:W-:Y:S06]  /*2520*/  BRA `(.L_x_39) ;  /* 0x0000000000147947 */ /* 0x000fec0003800000 */
.L_x_33:
[----:B------:R-:W-:Y:S01]  /*2530*/  LOP3.LUT R0, R3, 0x80000000, R0, 0x48, !PT ;  /* 0x8000000003007812 */ /* 0x000fe200078e4800 */
[----:B------:R-:W-:Y:S06]  /*2540*/  BRA `(.L_x_39) ;  /* 0x00000000000c7947 */ /* 0x000fec0003800000 */
.L_x_32:
[----:B------:R-:W0:Y:S01]  /*2550*/  MUFU.RSQ R0, -QNAN ;  /* 0xffc0000000007908 */ /* 0x000e220000001400 */
[----:B------:R-:W-:Y:S05]  /*2560*/  BRA `(.L_x_39) ;  /* 0x0000000000047947 */ /* 0x000fea0003800000 */
.L_x_31:
[----:B------:R-:W-:-:S07]  /*2570*/  FADD.FTZ R0, R0, R3 ;  /* 0x0000000300007221 */ /* 0x000fce0000010000 */
.L_x_39:
[----:B------:R-:W-:Y:S05]  /*2580*/  BSYNC.RECONVERGENT B1 ;  /* 0x0000000000017941 */ /* 0x000fea0003800200 */
.L_x_29:
[----:B------:R-:W-:-:S04]  /*2590*/  HFMA2 R3, -RZ, RZ, 0, 0 ;  /* 0x00000000ff037431 */ /* 0x000fc800000001ff */
[----:B0-----:R-:W-:Y:S05]  /*25a0*/  RET.REL.NODEC R2 `(_Z24kMeansCentroidUpdate_SumPKfS0_PKiPfS3_S3_) ;  /* 0xffffffd802947950 */ /* 0x001fea0003c3ffff */
.L_x_40:
        /* <DEDUP_REMOVED lines=13> */
.L_x_86:


//--------------------- .text._Z23kMeansClusterAssignmentPKfS0_PiS0_S0_ --------------------------
	.section	.text._Z23kMeansClusterAssignmentPKfS0_PiS0_S0_,"ax",@progbits
	.align	128
        .global         _Z23kMeansClusterAssignmentPKfS0_PiS0_S0_
        .type           _Z23kMeansClusterAssignmentPKfS0_PiS0_S0_,@function
        .size           _Z23kMeansClusterAssignmentPKfS0_PiS0_S0_,(.L_x_88 - _Z23kMeansClusterAssignmentPKfS0_PiS0_S0_)
        .other          _Z23kMeansClusterAssignmentPKfS0_PiS0_S0_,@"STO_CUDA_ENTRY STV_DEFAULT"
_Z23kMeansClusterAssignmentPKfS0_PiS0_S0_:
.text._Z23kMeansClusterAssignmentPKfS0_PiS0_S0_:
[----:B------:R-:W-:Y:S01]  /*0000*/  LDC R1, c[0x0][0x37c] ;  /* 0x0000df00ff017b82 */ /* 0x000fe20000000800 */
[----:B------:R-:W0:Y:S07]  /*0010*/  S2R R3, SR_TID.X ;  /* 0x0000000000037919 */ /* 0x000e2e0000002100 */
[----:B------:R-:W0:Y:S08]  /*0020*/  S2UR UR4, SR_CTAID.X ;  /* 0x00000000000479c3 */ /* 0x000e300000002500 */
[----:B------:R-:W0:Y:S02]  /*0030*/  LDC R6, c[0x0][0x360] ;  /* 0x0000d800ff067b82 */ /* 0x000e240000000800 */
[----:B0-----:R-:W-:-:S05]  /*0040*/  IMAD R6, R6, UR4, R3 ;  /* 0x0000000406067c24 */ /* 0x001fca000f8e0203 */
[----:B------:R-:W-:-:S13]  /*0050*/  ISETP.GT.AND P0, PT, R6, 0x1869f, PT ;  /* 0x0001869f0600780c */ /* 0x000fda0003f04270 */
[----:B------:R-:W-:Y:S05]  /*0060*/  @P0 EXIT ;  /* 0x000000000000094d */ /* 0x000fea0003800000 */
[----:B------:R-:W0:Y:S01]  /*0070*/  LDC.64 R10, c[0x0][0x380] ;  /* 0x0000e000ff0a7b82 */ /* 0x000e220000000a00 */
[----:B------:R-:W1:Y:S07]  /*0080*/  LDCU.64 UR4, c[0x0][0x358] ;  /* 0x00006b00ff0477ac */ /* 0x000e6e0008000a00 */
[----:B------:R-:W2:Y:S08]  /*0090*/  LDC.64 R14, c[0x0][0x398] ;  /* 0x0000e600ff0e7b82 */ /* 0x000eb00000000a00 */
[----:B------:R-:W3:Y:S01]  /*00a0*/  LDC.64 R12, c[0x0][0x388] ;  /* 0x0000e200ff0c7b82 */ /* 0x000ee20000000a00 */
[----:B0-----:R-:W-:-:S05]  /*00b0*/  IMAD.WIDE R10, R6, 0x4, R10 ;  /* 0x00000004060a7825 */ /* 0x001fca00078e020a */
[----:B-1----:R-:W4:Y:S04]  /*00c0*/  LDG.E R5, desc[UR4][R10.64] ;  /* 0x000000040a057981 */ /* 0x002f28000c1e1900 */
[----:B--2---:R-:W4:Y:S01]  /*00d0*/  LDG.E R0, desc[UR4][R14.64] ;  /* 0x000000040e007981 */ /* 0x004f22000c1e1900 */
[----:B------:R-:W0:Y:S01]  /*00e0*/  LDC.64 R2, c[0x0][0x3a0] ;  /* 0x0000e800ff027b82 */ /* 0x000e220000000a00 */
[----:B---3--:R-:W-:-:S05]  /*00f0*/  IMAD.WIDE R12, R6, 0x4, R12 ;  /* 0x00000004060c7825 */ /* 0x008fca00078e020c */
[----:B------:R1:W5:Y:S04]  /*0100*/  LDG.E R4, desc[UR4][R12.64] ;  /* 0x000000040c047981 */ /* 0x000368000c1e1900 */
[----:B0-----:R1:W5:Y:S01]  /*0110*/  LDG.E R3, desc[UR4][R2.64] ;  /* 0x0000000402037981 */ /* 0x001362000c1e1900 */
[----:B------:R-:W-:Y:S01]  /*0120*/  BSSY.RECONVERGENT B0, `(.L_x_41) ;  /* 0x0000007000007945 */ /* 0x000fe20003800200 */
[----:B------:R-:W-:Y:S01]  /*0130*/  MOV R24, 0x190 ;  /* 0x0000019000187802 */ /* 0x000fe20000000f00 */
[----:B----4-:R-:W-:-:S04]  /*0140*/  FADD R0, R5, -R0 ;  /* 0x8000000005007221 */ /* 0x010fc80000000000 */
[----:B------:R-:W0:Y:S02]  /*0150*/  F2F.F64.F32 R26, R0 ;  /* 0x00000000001a7310 */ /* 0x000e240000201800 */
[----:B0-----:R-:W-:-:S10]  /*0160*/  DADD R8, -RZ, |R26| ;  /* 0x00000000ff087229 */ /* 0x001fd4000000051a */
[----:B-1----:R-:W-:-:S07]  /*0170*/  IMAD.MOV.U32 R7, RZ, RZ, R9 ;  /* 0x000000ffff077224 */ /* 0x002fce00078e0009 */
[----:B-----5:R-:W-:Y:S05]  /*0180*/  CALL.REL.NOINC `($_Z23kMeansClusterAssignmentPKfS0_PiS0_S0_$__internal_accurate_pow) ;  /* 0x00000018002c7944 */ /* 0x020fea0003c00000 */
[----:B------:R-:W-:Y:S05]  /*0190*/  BSYNC.RECONVERGENT B0 ;  /* 0x0000000000007941 */ /* 0x000fea0003800200 */
.L_x_41:
[----:B------:R-:W-:Y:S01]  /*01a0*/  FADD R2, R4, -R3 ;  /* 0x8000000304027221 */ /* 0x000fe20000000000 */
[----:B------:R-:W-:Y:S01]  /*01b0*/  DADD R10, R26, 2 ;  /* 0x400000001a0a7429 */ /* 0x000fe20000000000 */
[C---:B------:R-:W-:Y:S01]  /*01c0*/  FSETP.NEU.AND P1, PT, R0.reuse, RZ, PT ;  /* 0x000000ff0000720b */ /* 0x040fe20003f2d000 */
[----:B------:R-:W-:Y:S01]  /*01d0*/  BSSY.RECONVERGENT B0, `(.L_x_42) ;  /* 0x0000011000007945 */ /* 0x000fe20003800200 */
[----:B------:R-:W0:Y:S01]  /*01e0*/  F2F.F64.F32 R28, R2 ;  /* 0x00000002001c7310 */ /* 0x000e220000201800 */
[----:B------:R-:W-:-:S06]  /*01f0*/  FSETP.NEU.AND P0, PT, R0, 1, PT ;  /* 0x3f8000000000780b */ /* 0x000fcc0003f0d000 */
[----:B------:R-:W-:Y:S02]  /*0200*/  LOP3.LUT R10, R11, 0x7ff00000, RZ, 0xc0, !PT ;  /* 0x7ff000000b0a7812 */ /* 0x000fe400078ec0ff */
[----:B------:R-:W-:Y:S02]  /*0210*/  FSEL R11, R7, RZ, P1 ;  /* 0x000000ff070b7208 */ /* 0x000fe40000800000 */
[----:B------:R-:W-:Y:S02]  /*0220*/  ISETP.NE.AND P2, PT, R10, 0x7ff00000, PT ;  /* 0x7ff000000a00780c */ /* 0x000fe40003f45270 */
[----:B------:R-:W-:Y:S01]  /*0230*/  FSEL R10, R8, RZ, P1 ;  /* 0x000000ff080a7208 */ /* 0x000fe20000800000 */
[----:B0-----:R-:W-:-:S10]  /*0240*/  DADD R12, -RZ, |R28| ;  /* 0x00000000ff0c7229 */ /* 0x001fd4000000051c */
[----:B------:R-:W-:Y:S02]  /*0250*/  IMAD.MOV.U32 R8, RZ, RZ, R12 ;  /* 0x000000ffff087224 */ /* 0x000fe400078e000c */
[----:B------:R-:W-:Y:S01]  /*0260*/  IMAD.MOV.U32 R7, RZ, RZ, R13 ;  /* 0x000000ffff077224 */ /* 0x000fe200078e000d */
[----:B------:R-:W-:Y:S06]  /*0270*/  @P2 BRA `(.L_x_43) ;  /* 0x0000000000182947 */ /* 0x000fec0003800000 */
[----:B------:R-:W-:-:S13]  /*0280*/  FSETP.NAN.AND P1, PT, R0, R0, PT ;  /* 0x000000000000720b */ /* 0x000fda0003f28000 */
[----:B------:R-:W-:Y:S01]  /*0290*/  @P1 DADD R10, R26, 2 ;  /* 0x400000001a0a1429 */ /* 0x000fe20000000000 */
[----:B------:R-:W-:Y:S10]  /*02a0*/  @P1 BRA `(.L_x_43) ;  /* 0x00000000000c1947 */ /* 0x000ff40003800000 */
[----:B------:R-:W-:-:S14]  /*02b0*/  DSETP.NEU.AND P1, PT, |R26|, +INF , PT ;  /* 0x7ff000001a00742a */ /* 0x000fdc0003f2d200 */
[----:B------:R-:W-:Y:S02]  /*02c0*/  @!P1 IMAD.MOV.U32 R10, RZ, RZ, 0x0 ;  /* 0x00000000ff0a9424 */ /* 0x000fe400078e00ff */
[----:B------:R-:W-:-:S07]  /*02d0*/  @!P1 IMAD.MOV.U32 R11, RZ, RZ, 0x7ff00000 ;  /* 0x7ff00000ff0b9424 */ /* 0x000fce00078e00ff */
.L_x_43:
[----:B------:R-:W-:Y:S05]  /*02e0*/  BSYNC.RECONVERGENT B0 ;  /* 0x0000000000007941 */ /* 0x000fea0003800200 */
.L_x_42:
[----:B------:R-:W-:Y:S01]  /*02f0*/  BSSY.RECONVERGENT B0, `(.L_x_44) ;  /* 0x0000005000007945 */ /* 0x000fe20003800200 */
[----:B------:R-:W-:Y:S02]  /*0300*/  FSEL R26, R10, RZ, P0 ;  /* 0x000000ff0a1a7208 */ /* 0x000fe40000000000 */
[----:B------:R-:W-:Y:S02]  /*0310*/  FSEL R27, R11, 1.875, P0 ;  /* 0x3ff000000b1b7808 */ /* 0x000fe40000000000 */
[----:B------:R-:W-:-:S07]  /*0320*/  MOV R24, 0x340 ;  /* 0x0000034000187802 */ /* 0x000fce0000000f00 */
[----:B------:R-:W-:Y:S05]  /*0330*/  CALL.REL.NOINC `($_Z23kMeansClusterAssignmentPKfS0_PiS0_S0_$__internal_accurate_pow) ;  /* 0x0000001400c07944 */ /* 0x000fea0003c00000 */
[----:B------:R-:W-:Y:S05]  /*0340*/  BSYNC.RECONVERGENT B0 ;  /* 0x0000000000007941 */ /* 0x000fea0003800200 */
.L_x_44:
[----:B------:R-:W-:Y:S01]  /*0350*/  DADD R10, R28, 2 ;  /* 0x400000001c0a7429 */ /* 0x000fe20000000000 */
[C---:B------:R-:W-:Y:S01]  /*0360*/  FSETP.NEU.AND P1, PT, R2.reuse, RZ, PT ;  /* 0x000000ff0200720b */ /* 0x040fe20003f2d000 */
[----:B------:R-:W-:Y:S01]  /*0370*/  BSSY.RECONVERGENT B0, `(.L_x_45) ;  /* 0x000000d000007945 */ /* 0x000fe20003800200 */
[----:B------:R-:W-:Y:S02]  /*0380*/  FSETP.NEU.AND P0, PT, R2, 1, PT ;  /* 0x3f8000000200780b */ /* 0x000fe40003f0d000 */
[----:B------:R-:W-:Y:S02]  /*0390*/  FSEL R8, R8, RZ, P1 ;  /* 0x000000ff08087208 */ /* 0x000fe40000800000 */
[----:B------:R-:W-:-:S03]  /*03a0*/  FSEL R9, R7, RZ, P1 ;  /* 0x000000ff07097208 */ /* 0x000fc60000800000 */
[----:B------:R-:W-:-:S04]  /*03b0*/  LOP3.LUT R10, R11, 0x7ff00000, RZ, 0xc0, !PT ;  /* 0x7ff000000b0a7812 */ /* 0x000fc800078ec0ff */
[----:B------:R-:W-:-:S13]  /*03c0*/  ISETP.NE.AND P2, PT, R10, 0x7ff00000, PT ;  /* 0x7ff000000a00780c */ /* 0x000fda0003f45270 */
[----:B------:R-:W-:Y:S05]  /*03d0*/  @P2 BRA `(.L_x_46) ;  /* 0x0000000000182947 */ /* 0x000fea0003800000 */
[----:B------:R-:W-:-:S13]  /*03e0*/  FSETP.NAN.AND P1, PT, R2, R2, PT ;  /* 0x000000020200720b */ /* 0x000fda0003f28000 */
[----:B------:R-:W-:Y:S01]  /*03f0*/  @P1 DADD R8, R28, 2 ;  /* 0x400000001c081429 */ /* 0x000fe20000000000 */
[----:B------:R-:W-:Y:S10]  /*0400*/  @P1 BRA `(.L_x_46) ;  /* 0x00000000000c1947 */ /* 0x000ff40003800000 */
[----:B------:R-:W-:-:S14]  /*0410*/  DSETP.NEU.AND P1, PT, |R28|, +INF , PT ;  /* 0x7ff000001c00742a */ /* 0x000fdc0003f2d200 */
[----:B------:R-:W-:Y:S02]  /*0420*/  @!P1 IMAD.MOV.U32 R8, RZ, RZ, 0x0 ;  /* 0x00000000ff089424 */ /* 0x000fe400078e00ff */
[----:B------:R-:W-:-:S07]  /*0430*/  @!P1 IMAD.MOV.U32 R9, RZ, RZ, 0x7ff00000 ;  /* 0x7ff00000ff099424 */ /* 0x000fce00078e00ff */
.L_x_46:
[----:B------:R-:W-:Y:S05]  /*0440*/  BSYNC.RECONVERGENT B0 ;  /* 0x0000000000007941 */ /* 0x000fea0003800200 */
.L_x_45:
[----:B------:R-:W-:Y:S01]  /*0450*/  FSEL R16, R8, RZ, P0 ;  /* 0x000000ff08107208 */ /* 0x000fe20000000000 */
[----:B------:R-:W-:Y:S01]  /*0460*/  IMAD.MOV.U32 R10, RZ, RZ, 0x0 ;  /* 0x00000000ff0a7424 */ /* 0x000fe200078e00ff */
[----:B------:R-:W-:Y:S01]  /*0470*/  FSEL R17, R9, 1.875, P0 ;  /* 0x3ff0000009117808 */ /* 0x000fe20000000000 */
[----:B------:R-:W-:Y:S01]  /*0480*/  IMAD.MOV.U32 R11, RZ, RZ, 0x3fd80000 ;  /* 0x3fd80000ff0b7424 */ /* 0x000fe200078e00ff */
[----:B------:R-:W-:Y:S04]  /*0490*/  BSSY.RECONVERGENT B0, `(.L_x_47) ;  /* 0x0000016000007945 */ /* 0x000fe80003800200 */
[----:B------:R-:W-:-:S06]  /*04a0*/  DADD R16, R26, R16 ;  /* 0x000000001a107229 */ /* 0x000fcc0000000010 */
[----:B------:R-:W0:Y:S04]  /*04b0*/  MUFU.RSQ64H R9, R17 ;  /* 0x0000001100097308 */ /* 0x000e280000001c00 */
[----:B------:R-:W-:-:S05]  /*04c0*/  VIADD R8, R17, 0xfcb00000 ;  /* 0xfcb0000011087836 */ /* 0x000fca0000000000 */
[----:B------:R-:W-:Y:S01]  /*04d0*/  ISETP.GE.U32.AND P0, PT, R8, 0x7ca00000, PT ;  /* 0x7ca000000800780c */ /* 0x000fe20003f06070 */
[----:B0-----:R-:W-:-:S08]  /*04e0*/  DMUL R2, R8, R8 ;  /* 0x0000000808027228 */ /* 0x001fd00000000000 */
[----:B------:R-:W-:-:S08]  /*04f0*/  DFMA R2, R16, -R2, 1 ;  /* 0x3ff000001002742b */ /* 0x000fd00000000802 */
[----:B------:R-:W-:Y:S02]  /*0500*/  DFMA R10, R2, R10, 0.5 ;  /* 0x3fe00000020a742b */ /* 0x000fe4000000000a */
[----:B------:R-:W-:-:S08]  /*0510*/  DMUL R2, R8, R2 ;  /* 0x0000000208027228 */ /* 0x000fd00000000000 */
[----:B------:R-:W-:-:S08]  /*0520*/  DFMA R18, R10, R2, R8 ;  /* 0x000000020a12722b */ /* 0x000fd00000000008 */
[----:B------:R-:W-:Y:S02]  /*0530*/  DMUL R10, R16, R18 ;  /* 0x00000012100a7228 */ /* 0x000fe40000000000 */
[----:B------:R-:W-:Y:S02]  /*0540*/  VIADD R3, R19, 0xfff00000 ;  /* 0xfff0000013037836 */ /* 0x000fe40000000000 */
[----:B------:R-:W-:-:S04]  /*0550*/  IMAD.MOV.U32 R2, RZ, RZ, R18 ;  /* 0x000000ffff027224 */ /* 0x000fc800078e0012 */
[----:B------:R-:W-:-:S08]  /*0560*/  DFMA R14, R10, -R10, R16 ;  /* 0x8000000a0a0e722b */ /* 0x000fd00000000010 */
[----:B------:R-:W-:Y:S01]  /*0570*/  DFMA R12, R14, R2, R10 ;  /* 0x000000020e0c722b */ /* 0x000fe2000000000a */
[----:B------:R-:W-:Y:S10]  /*0580*/  @!P0 BRA `(.L_x_48) ;  /* 0x0000000000188947 */ /* 0x000ff40003800000 */
[----:B------:R-:W-:Y:S02]  /*0590*/  IMAD.MOV.U32 R9, RZ, RZ, R11 ;  /* 0x000000ffff097224 */ /* 0x000fe400078e000b */
[----:B------:R-:W-:Y:S01]  /*05a0*/  IMAD.MOV.U32 R12, RZ, RZ, R8 ;  /* 0x000000ffff0c7224 */ /* 0x000fe200078e0008 */
[----:B------:R-:W-:Y:S01]  /*05b0*/  MOV R8, 0x5f0 ;  /* 0x000005f000087802 */ /* 0x000fe20000000f00 */
[----:B------:R-:W-:Y:S02]  /*05c0*/  IMAD.MOV.U32 R7, RZ, RZ, R17 ;  /* 0x000000ffff077224 */ /* 0x000fe400078e0011 */
[----:B------:R-:W-:-:S07]  /*05d0*/  IMAD.MOV.U32 R11, RZ, RZ, R3 ;  /* 0x000000ffff0b7224 */ /* 0x000fce00078e0003 */
[----:B------:R-:W-:Y:S05]  /*05e0*/  CALL.REL.NOINC `($__internal_2_$__cuda_sm20_dsqrt_rn_f64_mediumpath_v1) ;  /* 0x0000001000647944 */ /* 0x000fea0003c00000 */
.L_x_48:
[----:B------:R-:W-:Y:S05]  /*05f0*/  BSYNC.RECONVERGENT B0 ;  /* 0x0000000000007941 */ /* 0x000fea0003800200 */
.L_x_47:
[----:B------:R-:W0:Y:S08]  /*0600*/  LDC.64 R10, c[0x0][0x398] ;  /* 0x0000e600ff0a7b82 */ /* 0x000e300000000a00 */
[----:B------:R-:W1:Y:S01]  /*0610*/  LDC.64 R14, c[0x0][0x3a0] ;  /* 0x0000e800ff0e7b82 */ /* 0x000e620000000a00 */
[----:B0-----:R-:W2:Y:S04]  /*0620*/  LDG.E R0, desc[UR4][R10.64+0x4] ;  /* 0x000004040a007981 */ /* 0x001ea8000c1e1900 */
[----:B-1----:R0:W5:Y:S01]  /*0630*/  LDG.E R25, desc[UR4][R14.64+0x4] ;  /* 0x000004040e197981 */ /* 0x002162000c1e1900 */
[----:B------:R-:W-:Y:S01]  /*0640*/  F2F.F32.F64 R3, R12 ;  /* 0x0000000c00037310 */ /* 0x000fe20000301000 */
[----:B------:R-:W-:Y:S01]  /*0650*/  BSSY.RECONVERGENT B0, `(.L_x_49) ;  /* 0x0000007000007945 */ /* 0x000fe20003800200 */
[----:B------:R-:W-:Y:S01]  /*0660*/  MOV R24, 0x6c0 ;  /* 0x000006c000187802 */ /* 0x000fe20000000f00 */
[----:B--2---:R-:W-:-:S05]  /*0670*/  FADD R0, R5, -R0 ;  /* 0x8000000005007221 */ /* 0x004fca0000000000 */
[----:B------:R-:W1:Y:S02]  /*0680*/  F2F.F64.F32 R26, R0 ;  /* 0x00000000001a7310 */ /* 0x000e640000201800 */
[----:B-1----:R-:W-:-:S10]  /*0690*/  DADD R8, -RZ, |R26| ;  /* 0x00000000ff087229 */ /* 0x002fd4000000051a */
[----:B0-----:R-:W-:-:S07]  /*06a0*/  IMAD.MOV.U32 R7, RZ, RZ, R9 ;  /* 0x000000ffff077224 */ /* 0x001fce00078e0009 */
[----:B-----5:R-:W-:Y:S05]  /*06b0*/  CALL.REL.NOINC `($_Z23kMeansClusterAssignmentPKfS0_PiS0_S0_$__internal_accurate_pow) ;  /* 0x0000001000e07944 */ /* 0x020fea0003c00000 */
[----:B------:R-:W-:Y:S05]  /*06c0*/  BSYNC.RECONVERGENT B0 ;  /* 0x0000000000007941 */ /* 0x000fea0003800200 */
.L_x_49:
[----:B------:R-:W-:Y:S01]  /*06d0*/  DADD R10, R26, 2 ;  /* 0x400000001a0a7429 */ /* 0x000fe20000000000 */
[----:B------:R-:W-:Y:S01]  /*06e0*/  FSETP.NEU.AND P0, PT, R0, RZ, PT ;  /* 0x000000ff0000720b */ /* 0x000fe20003f0d000 */
[----:B------:R-:W-:Y:S03]  /*06f0*/  BSSY.RECONVERGENT B0, `(.L_x_50) ;  /* 0x000000e000007945 */ /* 0x000fe60003800200 */
[----:B------:R-:W-:Y:S02]  /*0700*/  FSEL R8, R8, RZ, P0 ;  /* 0x000000ff08087208 */ /* 0x000fe40000000000 */
[----:B------:R-:W-:-:S03]  /*0710*/  FSEL R9, R7, RZ, P0 ;  /* 0x000000ff07097208 */ /* 0x000fc60000000000 */
[----:B------:R-:W-:-:S04]  /*0720*/  LOP3.LUT R10, R11, 0x7ff00000, RZ, 0xc0, !PT ;  /* 0x7ff000000b0a7812 */ /* 0x000fc800078ec0ff */
[----:B------:R-:W-:-:S13]  /*0730*/  ISETP.NE.AND P1, PT, R10, 0x7ff00000, PT ;  /* 0x7ff000000a00780c */ /* 0x000fda0003f25270 */
[----:B------:R-:W-:Y:S05]  /*0740*/  @P1 BRA `(.L_x_51) ;  /* 0x0000000000201947 */ /* 0x000fea0003800000 */
[----:B------:R-:W-:-:S13]  /*0750*/  FSETP.NAN.AND P0, PT, R0, R0, PT ;  /* 0x000000000000720b */ /* 0x000fda0003f08000 */
[----:B------:R-:W-:Y:S05]  /*0760*/  @P0 BRA `(.L_x_52) ;  /* 0x0000000000140947 */ /* 0x000fea0003800000 */
[----:B------:R-:W-:-:S14]  /*0770*/  DSETP.NEU.AND P0, PT, |R26|, +INF , PT ;  /* 0x7ff000001a00742a */ /* 0x000fdc0003f0d200 */
[----:B------:R-:W-:Y:S05]  /*0780*/  @P0 BRA `(.L_x_51) ;  /* 0x0000000000100947 */ /* 0x000fea0003800000 */
[----:B------:R-:W-:Y:S02]  /*0790*/  IMAD.MOV.U32 R8, RZ, RZ, 0x0 ;  /* 0x00000000ff087424 */ /* 0x000fe400078e00ff */
[----:B------:R-:W-:Y:S01]  /*07a0*/  IMAD.MOV.U32 R9, RZ, RZ, 0x7ff00000 ;  /* 0x7ff00000ff097424 */ /* 0x000fe200078e00ff */
[----:B------:R-:W-:Y:S06]  /*07b0*/  BRA `(.L_x_51) ;  /* 0x0000000000047947 */ /* 0x000fec0003800000 */
.L_x_52:
[----:B------:R-:W-:-:S11]  /*07c0*/  DADD R8, R26, 2 ;  /* 0x400000001a087429 */ /* 0x000fd60000000000 */
.L_x_51:
[----:B------:R-:W-:Y:S05]  /*07d0*/  BSYNC.RECONVERGENT B0 ;  /* 0x0000000000007941 */ /* 0x000fea0003800200 */
.L_x_50:
[----:B------:R-:W-:Y:S01]  /*07e0*/  FADD R25, R4, -R25 ;  /* 0x8000001904197221 */ /* 0x000fe20000000000 */
[----:B------:R-:W-:Y:S01]  /*07f0*/  FSETP.NEU.AND P0, PT, R0, 1, PT ;  /* 0x3f8000000000780b */ /* 0x000fe20003f0d000 */
[----:B------:R-:W-:Y:S01]  /*0800*/  BSSY.RECONVERGENT B0, `(.L_x_53) ;  /* 0x0000009000007945 */ /* 0x000fe20003800200 */
[----:B------:R-:W-:Y:S01]  /*0810*/  MOV R24, 0x890 ;  /* 0x0000089000187802 */ /* 0x000fe20000000f00 */
[----:B------:R-:W0:Y:S01]  /*0820*/  F2F.F64.F32 R26, R25 ;  /* 0x00000019001a7310 */ /* 0x000e220000201800 */
[----:B------:R-:W-:Y:S02]  /*0830*/  FSEL R28, R8, RZ, P0 ;  /* 0x000000ff081c7208 */ /* 0x000fe40000000000 */
[----:B------:R-:W-:Y:S01]  /*0840*/  FSEL R29, R9, 1.875, P0 ;  /* 0x3ff00000091d7808 */ /* 0x000fe20000000000 */
[----:B0-----:R-:W-:-:S10]  /*0850*/  DADD R10, -RZ, |R26| ;  /* 0x00000000ff0a7229 */ /* 0x001fd4000000051a */
[----:B------:R-:W-:Y:S02]  /*0860*/  IMAD.MOV.U32 R8, RZ, RZ, R10 ;  /* 0x000000ffff087224 */ /* 0x000fe400078e000a */
[----:B------:R-:W-:-:S07]  /*0870*/  IMAD.MOV.U32 R7, RZ, RZ, R11 ;  /* 0x000000ffff077224 */ /* 0x000fce00078e000b */
[----:B------:R-:W-:Y:S05]  /*0880*/  CALL.REL.NOINC `($_Z23kMeansClusterAssignmentPKfS0_PiS0_S0_$__internal_accurate_pow) ;  /* 0x00000010006c7944 */ /* 0x000fea0003c00000 */
[----:B------:R-:W-:Y:S05]  /*0890*/  BSYNC.RECONVERGENT B0 ;  /* 0x0000000000007941 */ /* 0x000fea0003800200 */
.L_x_53:
        /* <DEDUP_REMOVED lines=15> */
.L_x_56:
[----:B------:R-:W-:-:S11]  /*0990*/  DADD R8, R26, 2 ;  /* 0x400000001a087429 */ /* 0x000fd60000000000 */
.L_x_55:
[----:B------:R-:W-:Y:S05]  /*09a0*/  BSYNC.RECONVERGENT B0 ;  /* 0x0000000000007941 */ /* 0x000fea0003800200 */
.L_x_54:
[----:B------:R-:W-:Y:S01]  /*09b0*/  FSETP.NEU.AND P0, PT, R25, 1, PT ;  /* 0x3f8000001900780b */ /* 0x000fe20003f0d000 */
[----:B------:R-:W-:Y:S01]  /*09c0*/  IMAD.MOV.U32 R12, RZ, RZ, 0x0 ;  /* 0x00000000ff0c7424 */ /* 0x000fe200078e00ff */
[----:B------:R-:W-:Y:S01]  /*09d0*/  BSSY.RECONVERGENT B0, `(.L_x_57) ;  /* 0x000001d000007945 */ /* 0x000fe20003800200 */
[----:B------:R-:W-:Y:S01]  /*09e0*/  IMAD.MOV.U32 R13, RZ, RZ, 0x3fd80000 ;  /* 0x3fd80000ff0d7424 */ /* 0x000fe200078e00ff */
[----:B------:R-:W-:Y:S02]  /*09f0*/  FSEL R16, R8, RZ, P0 ;  /* 0x000000ff08107208 */ /* 0x000fe40000000000 */
[----:B------:R-:W-:Y:S02]  /*0a00*/  FSEL R17, R9, 1.875, P0 ;  /* 0x3ff0000009117808 */ /* 0x000fe40000000000 */
[----:B------:R-:W-:-:S04]  /*0a10*/  FMNMX R3, R3, +INF , PT ;  /* 0x7f80000003037809 */ /* 0x000fc80003800000 */
        /* <DEDUP_REMOVED lines=19> */
[----:B------:R-:W-:Y:S02]  /*0b50*/  IMAD.MOV.U32 R7, RZ, RZ, R17 ;  /* 0x000000ffff077224 */ /* 0x000fe400078e0011 */
[----:B------:R-:W-:-:S07]  /*0b60*/  IMAD.MOV.U32 R9, RZ, RZ, R13 ;  /* 0x000000ffff097224 */ /* 0x000fce00078e000d */
[----:B------:R-:W-:Y:S05]  /*0b70*/  CALL.REL.NOINC `($__internal_2_$__cuda_sm20_dsqrt_rn_f64_mediumpath_v1) ;  /* 0x0000000c00007944 */ /* 0x000fea0003c00000 */
[----:B------:R-:W-:Y:S02]  /*0b80*/  IMAD.MOV.U32 R18, RZ, RZ, R12 ;  /* 0x000000ffff127224 */ /* 0x000fe400078e000c */
[----:B------:R-:W-:-:S07]  /*0b90*/  IMAD.MOV.U32 R19, RZ, RZ, R13 ;  /* 0x000000ffff137224 */ /* 0x000fce00078e000d */
.L_x_58:
[----:B------:R-:W-:Y:S05]  /*0ba0*/  BSYNC.RECONVERGENT B0 ;  /* 0x0000000000007941 */ /* 0x000fea0003800200 */
.L_x_57:
        /* <DEDUP_REMOVED lines=13> */
.L_x_59:
        /* <DEDUP_REMOVED lines=15> */
.L_x_62:
[----:B------:R-:W-:-:S11]  /*0d70*/  DADD R8, R26, 2 ;  /* 0x400000001a087429 */ /* 0x000fd60000000000 */
.L_x_61:
[----:B------:R-:W-:Y:S05]  /*0d80*/  BSYNC.RECONVERGENT B0 ;  /* 0x0000000000007941 */ /* 0x000fea0003800200 */
.L_x_60:
        /* <DEDUP_REMOVED lines=12> */
.L_x_63:
        /* <DEDUP_REMOVED lines=15> */
.L_x_66:
[----:B------:R-:W-:-:S11]  /*0f40*/  DADD R8, R26, 2 ;  /* 0x400000001a087429 */ /* 0x000fd60000000000 */
.L_x_65:
[----:B------:R-:W-:Y:S05]  /*0f50*/  BSYNC.RECONVERGENT B0 ;  /* 0x0000000000007941 */ /* 0x000fea0003800200 */
.L_x_64:
[----:B------:R-:W-:Y:S01]  /*0f60*/  FSETP.NEU.AND P0, PT, R25, 1, PT ;  /* 0x3f8000001900780b */ /* 0x000fe20003f0d000 */
[----:B------:R-:W-:Y:S01]  /*0f70*/  IMAD.MOV.U32 R12, RZ, RZ, 0x0 ;  /* 0x00000000ff0c7424 */ /* 0x000fe200078e00ff */
[----:B------:R-:W-:Y:S01]  /*0f80*/  BSSY.RECONVERGENT B0, `(.L_x_67) ;  /* 0x000001e000007945 */ /* 0x000fe20003800200 */
[----:B------:R-:W-:Y:S01]  /*0f90*/  IMAD.MOV.U32 R13, RZ, RZ, 0x3fd80000 ;  /* 0x3fd80000ff0d7424 */ /* 0x000fe200078e00ff */
[----:B------:R-:W-:Y:S02]  /*0fa0*/  FSEL R8, R8, RZ, P0 ;  /* 0x000000ff08087208 */ /* 0x000fe40000000000 */
[----:B------:R-:W-:Y:S02]  /*0fb0*/  FSEL R9, R9, 1.875, P0 ;  /* 0x3ff0000009097808 */ /* 0x000fe40000000000 */
[----:B------:R-:W-:-:S04]  /*0fc0*/  FSETP.GT.AND P0, PT, R3, R0, PT ;  /* 0x000000000300720b */ /* 0x000fc80003f04000 */
[----:B------:R-:W-:Y:S01]  /*0fd0*/  DADD R28, R28, R8 ;  /* 0x000000001c1c7229 */ /* 0x000fe20000000008 */
[----:B------:R-:W-:-:S05]  /*0fe0*/  FSEL R0, R0, R3, P0 ;  /* 0x0000000300007208 */ /* 0x000fca0000000000 */
        /* <DEDUP_REMOVED lines=23> */
.L_x_68:
[----:B------:R-:W-:Y:S05]  /*1160*/  BSYNC.RECONVERGENT B0 ;  /* 0x0000000000007941 */ /* 0x000fea0003800200 */
.L_x_67:
[----:B------:R-:W0:Y:S08]  /*1170*/  LDC.64 R10, c[0x0][0x398] ;  /* 0x0000e600ff0a7b82 */ /* 0x000e300000000a00 */
[----:B------:R-:W1:Y:S01]  /*1180*/  LDC.64 R12, c[0x0][0x3a0] ;  /* 0x0000e800ff0c7b82 */ /* 0x000e620000000a00 */
[----:B0-----:R-:W2:Y:S04]  /*1190*/  LDG.E R10, desc[UR4][R10.64+0xc] ;  /* 0x00000c040a0a7981 */ /* 0x001ea8000c1e1900 */
[----:B-1----:R0:W5:Y:S01]  /*11a0*/  LDG.E R3, desc[UR4][R12.64+0xc] ;  /* 0x00000c040c037981 */ /* 0x002162000c1e1900 */
[----:B------:R-:W1:Y:S01]  /*11b0*/  F2F.F32.F64 R17, R16 ;  /* 0x0000001000117310 */ /* 0x000e620000301000 */
[----:B------:R-:W-:Y:S01]  /*11c0*/  SEL R14, RZ, 0x1, !P0 ;  /* 0x00000001ff0e7807 */ /* 0x000fe20004000000 */
[----:B------:R-:W-:Y:S01]  /*11d0*/  BSSY.RECONVERGENT B0, `(.L_x_69) ;  /* 0x000000a000007945 */ /* 0x000fe20003800200 */
[----:B------:R-:W-:-:S02]  /*11e0*/  MOV R24, 0x1270 ;  /* 0x0000127000187802 */ /* 0x000fc40000000f00 */
[----:B-1----:R-:W-:-:S04]  /*11f0*/  FSETP.GT.AND P1, PT, R0, R17, PT ;  /* 0x000000110000720b */ /* 0x002fc80003f24000 */
[----:B------:R-:W-:Y:S02]  /*1200*/  FSEL R2, R17, R0, P1 ;  /* 0x0000000011027208 */ /* 0x000fe40000800000 */
[----:B------:R-:W-:Y:S01]  /*1210*/  SEL R0, R14, 0x2, !P1 ;  /* 0x000000020e007807 */ /* 0x000fe20004800000 */
[----:B--2---:R-:W-:-:S04]  /*1220*/  FADD R5, R5, -R10 ;  /* 0x8000000a05057221 */ /* 0x004fc80000000000 */
[----:B------:R-:W1:Y:S02]  /*1230*/  F2F.F64.F32 R26, R5 ;  /* 0x00000005001a7310 */ /* 0x000e640000201800 */
[----:B-1----:R-:W-:-:S10]  /*1240*/  DADD R8, -RZ, |R26| ;  /* 0x00000000ff087229 */ /* 0x002fd4000000051a */
[----:B0-----:R-:W-:-:S07]  /*1250*/  MOV R7, R9 ;  /* 0x0000000900077202 */ /* 0x001fce0000000f00 */
[----:B-----5:R-:W-:Y:S05]  /*1260*/  CALL.REL.NOINC `($_Z23kMeansClusterAssignmentPKfS0_PiS0_S0_$__internal_accurate_pow) ;  /* 0x0000000400f47944 */ /* 0x020fea0003c00000 */
[----:B------:R-:W-:Y:S05]  /*1270*/  BSYNC.RECONVERGENT B0 ;  /* 0x0000000000007941 */ /* 0x000fea0003800200 */
.L_x_69:
        /* <DEDUP_REMOVED lines=15> */
.L_x_72:
[----:B------:R-:W-:-:S11]  /*1370*/  DADD R8, R26, 2 ;  /* 0x400000001a087429 */ /* 0x000fd60000000000 */
.L_x_71:
[----:B------:R-:W-:Y:S05]  /*1380*/  BSYNC.RECONVERGENT B0 ;  /* 0x0000000000007941 */ /* 0x000fea0003800200 */
.L_x_70:
        /* <DEDUP_REMOVED lines=12> */
.L_x_73:
        /* <DEDUP_REMOVED lines=15> */
.L_x_76:
[----:B------:R-:W-:-:S11]  /*1540*/  DADD R8, R26, 2 ;  /* 0x400000001a087429 */ /* 0x000fd60000000000 */
.L_x_75:
[----:B------:R-:W-:Y:S05]  /*1550*/  BSYNC.RECONVERGENT B0 ;  /* 0x0000000000007941 */ /* 0x000fea0003800200 */
.L_x_74:
[----:B------:R-:W-:Y:S01]  /*1560*/  FSETP.NEU.AND P0, PT, R3, 1, PT ;  /* 0x3f8000000300780b */ /* 0x000fe20003f0d000 */
[----:B------:R-:W-:Y:S01]  /*1570*/  IMAD.MOV.U32 R10, RZ, RZ, 0x0 ;  /* 0x00000000ff0a7424 */ /* 0x000fe200078e00ff */
[----:B------:R-:W-:Y:S01]  /*1580*/  BSSY.RECONVERGENT B0, `(.L_x_77) ;  /* 0x0000018000007945 */ /* 0x000fe20003800200 */
[----:B------:R-:W-:Y:S01]  /*1590*/  IMAD.MOV.U32 R11, RZ, RZ, 0x3fd80000 ;  /* 0x3fd80000ff0b7424 */ /* 0x000fe200078e00ff */
[----:B------:R-:W-:Y:S02]  /*15a0*/  FSEL R16, R8, RZ, P0 ;  /* 0x000000ff08107208 */ /* 0x000fe40000000000 */
[----:B------:R-:W-:-:S06]  /*15b0*/  FSEL R17, R9, 1.875, P0 ;  /* 0x3ff0000009117808 */ /* 0x000fcc0000000000 */
        /* <DEDUP_REMOVED lines=15> */
[----:B------:R-:W-:Y:S01]  /*16b0*/  IMAD.MOV.U32 R10, RZ, RZ, R8 ;  /* 0x000000ffff0a7224 */ /* 0x000fe200078e0008 */
[----:B------:R-:W-:Y:S01]  /*16c0*/  MOV R8, 0x1700 ;  /* 0x0000170000087802 */ /* 0x000fe20000000f00 */
[----:B------:R-:W-:Y:S02]  /*16d0*/  IMAD.MOV.U32 R7, RZ, RZ, R17 ;  /* 0x000000ffff077224 */ /* 0x000fe400078e0011 */
[----:B------:R-:W-:-:S07]  /*16e0*/  IMAD.MOV.U32 R12, RZ, RZ, R4 ;  /* 0x000000ffff0c7224 */ /* 0x000fce00078e0004 */
[----:B------:R-:W-:Y:S05]  /*16f0*/  CALL.REL.NOINC `($__internal_2_$__cuda_sm20_dsqrt_rn_f64_mediumpath_v1) ;  /* 0x0000000000207944 */ /* 0x000fea0003c00000 */
.L_x_78:
[----:B------:R-:W-:Y:S05]  /*1700*/  BSYNC.RECONVERGENT B0 ;  /* 0x0000000000007941 */ /* 0x000fea0003800200 */
.L_x_77:
[----:B------:R-:W0:Y:S01]  /*1710*/  LDC.64 R4, c[0x0][0x390] ;  /* 0x0000e400ff047b82 */ /* 0x000e220000000a00 */
[----:B------:R-:W1:Y:S02]  /*1720*/  F2F.F32.F64 R13, R12 ;  /* 0x0000000c000d7310 */ /* 0x000e640000301000 */
[----:B-1----:R-:W-:-:S04]  /*1730*/  FSETP.GT.AND P0, PT, R2, R13, PT ;  /* 0x0000000d0200720b */ /* 0x002fc80003f04000 */
[----:B------:R-:W-:Y:S01]  /*1740*/  SEL R3, R0, 0x3, !P0 ;  /* 0x0000000300037807 */ /* 0x000fe20004000000 */
[----:B0-----:R-:W-:-:S05]  /*1750*/  IMAD.WIDE R6, R6, 0x4, R4 ;  /* 0x0000000406067825 */ /* 0x001fca00078e0204 */
[----:B------:R-:W-:Y:S01]  /*1760*/  STG.E desc[UR4][R6.64], R3 ;  /* 0x0000000306007986 */ /* 0x000fe2000c101904 */
[----:B------:R-:W-:Y:S05]  /*1770*/  EXIT ;  /* 0x000000000000794d */ /* 0x000fea0003800000 */
        .weak           $__internal_2_$__cuda_sm20_dsqrt_rn_f64_mediumpath_v1
        .type           $__internal_2_$__cuda_sm20_dsqrt_rn_f64_mediumpath_v1,@function
        .size           $__internal_2_$__cuda_sm20_dsqrt_rn_f64_mediumpath_v1,($_Z23kMeansClusterAssignmentPKfS0_PiS0_S0_$__internal_accurate_pow - $__internal_2_$__cuda_sm20_dsqrt_rn_f64_mediumpath_v1)
$__internal_2_$__cuda_sm20_dsqrt_rn_f64_mediumpath_v1:
[----:B------:R-:W-:Y:S01]  /*1780*/  ISETP.GE.U32.AND P1, PT, R12, -0x3400000, PT ;  /* 0xfcc000000c00780c */ /* 0x000fe20003f26070 */
[----:B------:R-:W-:Y:S01]  /*1790*/  BSSY.RECONVERGENT B1, `(.L_x_79) ;  /* 0x0000026000017945 */ /* 0x000fe20003800200 */
[----:B------:R-:W-:Y:S02]  /*17a0*/  IMAD.MOV.U32 R19, RZ, RZ, R11 ;  /* 0x000000ffff137224 */ /* 0x000fe400078e000b */
[----:B------:R-:W-:Y:S02]  /*17b0*/  IMAD.MOV.U32 R17, RZ, RZ, R7 ;  /* 0x000000ffff117224 */ /* 0x000fe400078e0007 */
[----:B------:R-:W-:-:S07]  /*17c0*/  IMAD.MOV.U32 R11, RZ, RZ, R9 ;  /* 0x000000ffff0b7224 */ /* 0x000fce00078e0009 */
[----:B------:R-:W-:Y:S05]  /*17d0*/  @!P1 BRA `(.L_x_80) ;  /* 0x0000000000209947 */ /* 0x000fea0003800000 */
[----:B------:R-:W-:-:S10]  /*17e0*/  DFMA.RM R14, R14, R18, R10 ;  /* 0x000000120e0e722b */ /* 0x000fd4000000400a */
[----:B------:R-:W-:-:S05]  /*17f0*/  IADD3 R10, P1, PT, R14, 0x1, RZ ;  /* 0x000000010e0a7810 */ /* 0x000fca0007f3e0ff */
[----:B------:R-:W-:-:S06]  /*1800*/  IMAD.X R11, RZ, RZ, R15, P1 ;  /* 0x000000ffff0b7224 */ /* 0x000fcc00008e060f */
[----:B------:R-:W-:-:S08]  /*1810*/  DFMA.RP R16, -R14, R10, R16 ;  /* 0x0000000a0e10722b */ /* 0x000fd00000008110 */
[----:B------:R-:W-:-:S06]  /*1820*/  DSETP.GT.AND P1, PT, R16, RZ, PT ;  /* 0x000000ff1000722a */ /* 0x000fcc0003f24000 */
[----:B------:R-:W-:Y:S02]  /*1830*/  FSEL R10, R10, R14, P1 ;  /* 0x0000000e0a0a7208 */ /* 0x000fe40000800000 */
[----:B------:R-:W-:Y:S01]  /*1840*/  FSEL R11, R11, R15, P1 ;  /* 0x0000000f0b0b7208 */ /* 0x000fe20000800000 */
[----:B------:R-:W-:Y:S06]  /*1850*/  BRA `(.L_x_81) ;  /* 0x0000000000647947 */ /* 0x000fec0003800000 */
.L_x_80:
[----:B------:R-:W-:-:S14]  /*1860*/  DSETP.NE.AND P1, PT, R16, RZ, PT ;  /* 0x000000ff1000722a */ /* 0x000fdc0003f25000 */
[----:B------:R-:W-:Y:S05]  /*1870*/  @!P1 BRA `(.L_x_82) ;  /* 0x0000000000589947 */ /* 0x000fea0003800000 */
[----:B------:R-:W-:-:S13]  /*1880*/  ISETP.GE.AND P1, PT, R17, RZ, PT ;  /* 0x000000ff1100720c */ /* 0x000fda0003f26270 */
[----:B------:R-:W-:Y:S02]  /*1890*/  @!P1 IMAD.MOV.U32 R10, RZ, RZ, 0x0 ;  /* 0x00000000ff0a9424 */ /* 0x000fe400078e00ff */
[----:B------:R-:W-:Y:S01]  /*18a0*/  @!P1 IMAD.MOV.U32 R11, RZ, RZ, -0x80000 ;  /* 0xfff80000ff0b9424 */ /* 0x000fe200078e00ff */
[----:B------:R-:W-:Y:S06]  /*18b0*/  @!P1 BRA `(.L_x_81) ;  /* 0x00000000004c9947 */ /* 0x000fec0003800000 */
[----:B------:R-:W-:-:S13]  /*18c0*/  ISETP.GT.AND P1, PT, R17, 0x7fefffff, PT ;  /* 0x7fefffff1100780c */ /* 0x000fda0003f24270 */
[----:B------:R-:W-:Y:S05]  /*18d0*/  @P1 BRA `(.L_x_82) ;  /* 0x0000000000401947 */ /* 0x000fea0003800000 */
[----:B------:R-:W-:Y:S01]  /*18e0*/  DMUL R16, R16, 8.11296384146066816958e+31 ;  /* 0x4690000010107828 */ /* 0x000fe20000000000 */
[----:B------:R-:W-:Y:S02]  /*18f0*/  IMAD.MOV.U32 R10, RZ, RZ, RZ ;  /* 0x000000ffff0a7224 */ /* 0x000fe400078e00ff */
[----:B------:R-:W-:Y:S02]  /*1900*/  IMAD.MOV.U32 R14, RZ, RZ, 0x0 ;  /* 0x00000000ff0e7424 */ /* 0x000fe400078e00ff */
[----:B------:R-:W-:Y:S01]  /*1910*/  IMAD.MOV.U32 R15, RZ, RZ, 0x3fd80000 ;  /* 0x3fd80000ff0f7424 */ /* 0x000fe200078e00ff */
[----:B------:R-:W0:Y:S02]  /*1920*/  MUFU.RSQ64H R11, R17 ;  /* 0x00000011000b7308 */ /* 0x000e240000001c00 */
[----:B0-----:R-:W-:-:S08]  /*1930*/  DMUL R12, R10, R10 ;  /* 0x0000000a0a0c7228 */ /* 0x001fd00000000000 */
[----:B------:R-:W-:-:S08]  /*1940*/  DFMA R12, R16, -R12, 1 ;  /* 0x3ff00000100c742b */ /* 0x000fd0000000080c */
[----:B------:R-:W-:Y:S02]  /*1950*/  DFMA R14, R12, R14, 0.5 ;  /* 0x3fe000000c0e742b */ /* 0x000fe4000000000e */
[----:B------:R-:W-:-:S08]  /*1960*/  DMUL R12, R10, R12 ;  /* 0x0000000c0a0c7228 */ /* 0x000fd00000000000 */
[----:B------:R-:W-:-:S08]  /*1970*/  DFMA R12, R14, R12, R10 ;  /* 0x0000000c0e0c722b */ /* 0x000fd0000000000a */
[----:B------:R-:W-:Y:S02]  /*1980*/  DMUL R10, R16, R12 ;  /* 0x0000000c100a7228 */ /* 0x000fe40000000000 */
[----:B------:R-:W-:-:S06]  /*1990*/  VIADD R13, R13, 0xfff00000 ;  /* 0xfff000000d0d7836 */ /* 0x000fcc0000000000 */
[----:B------:R-:W-:-:S08]  /*19a0*/  DFMA R14, R10, -R10, R16 ;  /* 0x8000000a0a0e722b */ /* 0x000fd00000000010 */
[----:B------:R-:W-:-:S10]  /*19b0*/  DFMA R10, R12, R14, R10 ;  /* 0x0000000e0c0a722b */ /* 0x000fd4000000000a */
[----:B------:R-:W-:Y:S01]  /*19c0*/  VIADD R11, R11, 0xfcb00000 ;  /* 0xfcb000000b0b7836 */ /* 0x000fe20000000000 */
[----:B------:R-:W-:Y:S06]  /*19d0*/  BRA `(.L_x_81) ;  /* 0x0000000000047947 */ /* 0x000fec0003800000 */
.L_x_82:
[----:B------:R-:W-:-:S11]  /*19e0*/  DADD R10, R16, R16 ;  /* 0x00000000100a7229 */ /* 0x000fd60000000010 */
.L_x_81:
[----:B------:R-:W-:Y:S05]  /*19f0*/  BSYNC.RECONVERGENT B1 ;  /* 0x0000000000017941 */ /* 0x000fea0003800200 */
.L_x_79:
[----:B------:R-:W-:Y:S01]  /*1a00*/  MOV R9, 0x0 ;  /* 0x0000000000097802 */ /* 0x000fe20000000f00 */
[----:B------:R-:W-:Y:S02]  /*1a10*/  IMAD.MOV.U32 R12, RZ, RZ, R10 ;  /* 0x000000ffff0c7224 */ /* 0x000fe400078e000a */
[----:B------:R-:W-:Y:S01]  /*1a20*/  IMAD.MOV.U32 R13, RZ, RZ, R11 ;  /* 0x000000ffff0d7224 */ /* 0x000fe200078e000b */
[----:B------:R-:W-:Y:S06]  /*1a30*/  RET.REL.NODEC R8 `(_Z23kMeansClusterAssignmentPKfS0_PiS0_S0_) ;  /* 0xffffffe408707950 */ /* 0x000fec0003c3ffff */
        .type           $_Z23kMeansClusterAssignmentPKfS0_PiS0_S0_$__internal_accurate_pow,@function
        .size           $_Z23kMeansClusterAssignmentPKfS0_PiS0_S0_$__internal_accurate_pow,(.L_x_88 - $_Z23kMeansClusterAssignmentPKfS0_PiS0_S0_$__internal_accurate_pow)
$_Z23kMeansClusterAssignmentPKfS0_PiS0_S0_$__internal_accurate_pow:
[----:B------:R-:W-:Y:S01]  /*1a40*/  ISETP.GT.U32.AND P0, PT, R7, 0xfffff, PT ;  /* 0x000fffff0700780c */ /* 0x000fe20003f04070 */
[--C-:B------:R-:W-:Y:S01]  /*1a50*/  IMAD.MOV.U32 R9, RZ, RZ, R7.reuse ;  /* 0x000000ffff097224 */ /* 0x100fe200078e0007 */
[----:B------:R-:W-:Y:S01]  /*1a60*/  UMOV UR6, 0x7d2cafe2 ;  /* 0x7d2cafe200067882 */ /* 0x000fe20000000000 */
[----:B------:R-:W-:Y:S01]  /*1a70*/  IMAD.MOV.U32 R12, RZ, RZ, 0x41ad3b5a ;  /* 0x41ad3b5aff0c7424 */ /* 0x000fe200078e00ff */
[----:B------:R-:W-:Y:S01]  /*1a80*/  UMOV UR7, 0x3eb0f5ff ;  /* 0x3eb0f5ff00077882 */ /* 0x000fe20000000000 */
[----:B------:R-:W-:Y:S01]  /*1a90*/  IMAD.MOV.U32 R13, RZ, RZ, 0x3ed0f5d2 ;  /* 0x3ed0f5d2ff0d7424 */ /* 0x000fe200078e00ff */
[----:B------:R-:W-:Y:S01]  /*1aa0*/  SHF.R.U32.HI R7, RZ, 0x14, R7 ;  /* 0x00000014ff077819 */ /* 0x000fe20000011607 */
[----:B------:R-:W-:Y:S01]  /*1ab0*/  UMOV UR8, 0x3b39803f ;  /* 0x3b39803f00087882 */ /* 0x000fe20000000000 */
[----:B------:R-:W-:-:S05]  /*1ac0*/  UMOV UR9, 0x3c7abc9e ;  /* 0x3c7abc9e00097882 */ /* 0x000fca0000000000 */
[----:B------:R-:W-:-:S10]  /*1ad0*/  @!P0 DMUL R20, R8, 1.80143985094819840000e+16 ;  /* 0x4350000008148828 */ /* 0x000fd40000000000 */
[----:B------:R-:W-:Y:S01]  /*1ae0*/  @!P0 IMAD.MOV.U32 R9, RZ, RZ, R21 ;  /* 0x000000ffff098224 */ /* 0x000fe200078e0015 */
[----:B------:R-:W-:Y:S01]  /*1af0*/  @!P0 LEA.HI R7, R21, 0xffffffca, RZ, 0xc ;  /* 0xffffffca15078811 */ /* 0x000fe200078f60ff */
[----:B------:R-:W-:-:S03]  /*1b00*/  @!P0 IMAD.MOV.U32 R8, RZ, RZ, R20 ;  /* 0x000000ffff088224 */ /* 0x000fc600078e0014 */
[----:B------:R-:W-:Y:S01]  /*1b10*/  LOP3.LUT R9, R9, 0x800fffff, RZ, 0xc0, !PT ;  /* 0x800fffff09097812 */ /* 0x000fe200078ec0ff */
[----:B------:R-:W-:-:S03]  /*1b20*/  IMAD.MOV.U32 R10, RZ, RZ, R8 ;  /* 0x000000ffff0a7224 */ /* 0x000fc600078e0008 */
[----:B------:R-:W-:-:S04]  /*1b30*/  LOP3.LUT R9, R9, 0x3ff00000, RZ, 0xfc, !PT ;  /* 0x3ff0000009097812 */ /* 0x000fc800078efcff */
[----:B------:R-:W-:Y:S01]  /*1b40*/  ISETP.GE.U32.AND P1, PT, R9, 0x3ff6a09f, PT ;  /* 0x3ff6a09f0900780c */ /* 0x000fe20003f26070 */
[----:B------:R-:W-:-:S12]  /*1b50*/  IMAD.MOV.U32 R11, RZ, RZ, R9 ;  /* 0x000000ffff0b7224 */ /* 0x000fd800078e0009 */
[----:B------:R-:W-:-:S04]  /*1b60*/  @P1 VIADD R8, R11, 0xfff00000 ;  /* 0xfff000000b081836 */ /* 0x000fc80000000000 */
[----:B------:R-:W-:Y:S02]  /*1b70*/  @P1 IMAD.MOV.U32 R11, RZ, RZ, R8 ;  /* 0x000000ffff0b1224 */ /* 0x000fe400078e0008 */
[----:B------:R-:W-:-:S04]  /*1b80*/  IMAD.MOV.U32 R8, RZ, RZ, RZ ;  /* 0x000000ffff087224 */ /* 0x000fc800078e00ff */
[C---:B------:R-:W-:Y:S02]  /*1b90*/  DADD R16, R10.reuse, 1 ;  /* 0x3ff000000a107429 */ /* 0x040fe40000000000 */
[----:B------:R-:W-:-:S04]  /*1ba0*/  DADD R10, R10, -1 ;  /* 0xbff000000a0a7429 */ /* 0x000fc80000000000 */
[----:B------:R-:W0:Y:S02]  /*1bb0*/  MUFU.RCP64H R9, R17 ;  /* 0x0000001100097308 */ /* 0x000e240000001800 */
[----:B0-----:R-:W-:-:S08]  /*1bc0*/  DFMA R14, -R16, R8, 1 ;  /* 0x3ff00000100e742b */ /* 0x001fd00000000108 */
[----:B------:R-:W-:-:S08]  /*1bd0*/  DFMA R14, R14, R14, R14 ;  /* 0x0000000e0e0e722b */ /* 0x000fd0000000000e */
[----:B------:R-:W-:-:S08]  /*1be0*/  DFMA R14, R8, R14, R8 ;  /* 0x0000000e080e722b */ /* 0x000fd00000000008 */
[----:B------:R-:W-:-:S08]  /*1bf0*/  DMUL R8, R10, R14 ;  /* 0x0000000e0a087228 */ /* 0x000fd00000000000 */
[----:B------:R-:W-:-:S08]  /*1c00*/  DFMA R8, R10, R14, R8 ;  /* 0x0000000e0a08722b */ /* 0x000fd00000000008 */
[----:B------:R-:W-:-:S08]  /*1c10*/  DMUL R18, R8, R8 ;  /* 0x0000000808127228 */ /* 0x000fd00000000000 */
[----:B------:R-:W-:Y:S01]  /*1c20*/  DFMA R12, R18, UR6, R12 ;  /* 0x00000006120c7c2b */ /* 0x000fe2000800000c */
[----:B------:R-:W-:Y:S01]  /*1c30*/  UMOV UR6, 0x75488a3f ;  /* 0x75488a3f00067882 */ /* 0x000fe20000000000 */
[----:B------:R-:W-:-:S06]  /*1c40*/  UMOV UR7, 0x3ef3b20a ;  /* 0x3ef3b20a00077882 */ /* 0x000fcc0000000000 */
[----:B------:R-:W-:Y:S01]  /*1c50*/  DFMA R16, R18, R12, UR6 ;  /* 0x0000000612107e2b */ /* 0x000fe2000800000c */
[----:B------:R-:W-:Y:S01]  /*1c60*/  UMOV UR6, 0xe4faecd5 ;  /* 0xe4faecd500067882 */ /* 0x000fe20000000000 */
[----:B------:R-:W-:Y:S01]  /*1c70*/  UMOV UR7, 0x3f1745cd ;  /* 0x3f1745cd00077882 */ /* 0x000fe20000000000 */
[----:B------:R-:W-:-:S05]  /*1c80*/  DADD R12, R10, -R8 ;  /* 0x000000000a0c7229 */ /* 0x000fca0000000808 */
[----:B------:R-:W-:Y:S01]  /*1c90*/  DFMA R16, R18, R16, UR6 ;  /* 0x0000000612107e2b */ /* 0x000fe20008000010 */
[----:B------:R-:W-:Y:S01]  /*1ca0*/  UMOV UR6, 0x258a578b ;  /* 0x258a578b00067882 */ /* 0x000fe20000000000 */
[----:B------:R-:W-:Y:S01]  /*1cb0*/  UMOV UR7, 0x3f3c71c7 ;  /* 0x3f3c71c700077882 */ /* 0x000fe20000000000 */
[----:B------:R-:W-:-:S05]  /*1cc0*/  DADD R12, R12, R12 ;  /* 0x000000000c0c7229 */ /* 0x000fca000000000c */
[----:B------:R-:W-:Y:S01]  /*1cd0*/  DFMA R16, R18, R16, UR6 ;  /* 0x0000000612107e2b */ /* 0x000fe20008000010 */
[----:B------:R-:W-:Y:S01]  /*1ce0*/  UMOV UR6, 0x9242b910 ;  /* 0x9242b91000067882 */ /* 0x000fe20000000000 */
[----:B------:R-:W-:Y:S01]  /*1cf0*/  UMOV UR7, 0x3f624924 ;  /* 0x3f62492400077882 */ /* 0x000fe20000000000 */
[----:B------:R-:W-:-:S05]  /*1d00*/  DFMA R12, R10, -R8, R12 ;  /* 0x800000080a0c722b */ /* 0x000fca000000000c */
[----:B------:R-:W-:Y:S01]  /*1d10*/  DFMA R16, R18, R16, UR6 ;  /* 0x0000000612107e2b */ /* 0x000fe20008000010 */
[----:B------:R-:W-:Y:S01]  /*1d20*/  UMOV UR6, 0x99999dfb ;  /* 0x99999dfb00067882 */ /* 0x000fe20000000000 */
[----:B------:R-:W-:Y:S01]  /*1d30*/  UMOV UR7, 0x3f899999 ;  /* 0x3f89999900077882 */ /* 0x000fe20000000000 */
[----:B------:R-:W-:-:S05]  /*1d40*/  DMUL R12, R14, R12 ;  /* 0x0000000c0e0c7228 */ /* 0x000fca0000000000 */
[----:B------:R-:W-:Y:S01]  /*1d50*/  DFMA R16, R18, R16, UR6 ;  /* 0x0000000612107e2b */ /* 0x000fe20008000010 */
[----:B------:R-:W-:Y:S01]  /*1d60*/  UMOV UR6, 0x55555555 ;  /* 0x5555555500067882 */ /* 0x000fe20000000000 */
[----:B------:R-:W-:-:S03]  /*1d70*/  UMOV UR7, 0x3fb55555 ;  /* 0x3fb5555500077882 */ /* 0x000fc60000000000 */
[----:B------:R-:W-:Y:S02]  /*1d80*/  VIADD R23, R13, 0x100000 ;  /* 0x001000000d177836 */ /* 0x000fe40000000000 */
[----:B------:R-:W-:Y:S01]  /*1d90*/  IMAD.MOV.U32 R22, RZ, RZ, R12 ;  /* 0x000000ffff167224 */ /* 0x000fe200078e000c */
[----:B------:R-:W-:-:S08]  /*1da0*/  DFMA R10, R18, R16, UR6 ;  /* 0x00000006120a7e2b */ /* 0x000fd00008000010 */
[----:B------:R-:W-:Y:S01]  /*1db0*/  DADD R14, -R10, UR6 ;  /* 0x000000060a0e7e29 */ /* 0x000fe20008000100 */
[----:B------:R-:W-:Y:S01]  /*1dc0*/  UMOV UR6, 0xb9e7b0 ;  /* 0x00b9e7b000067882 */ /* 0x000fe20000000000 */
[----:B------:R-:W-:-:S06]  /*1dd0*/  UMOV UR7, 0x3c46a4cb ;  /* 0x3c46a4cb00077882 */ /* 0x000fcc0000000000 */
[----:B------:R-:W-:Y:S02]  /*1de0*/  DFMA R14, R18, R16, R14 ;  /* 0x00000010120e722b */ /* 0x000fe4000000000e */
[----:B------:R-:W-:-:S06]  /*1df0*/  DMUL R16, R8, R8 ;  /* 0x0000000808107228 */ /* 0x000fcc0000000000 */
[----:B------:R-:W-:Y:S01]  /*1e00*/  DADD R14, R14, -UR6 ;  /* 0x800000060e0e7e29 */ /* 0x000fe20008000000 */
[----:B------:R-:W-:Y:S01]  /*1e10*/  UMOV UR6, 0x80000000 ;  /* 0x8000000000067882 */ /* 0x000fe20000000000 */
[C---:B------:R-:W-:Y:S01]  /*1e20*/  DFMA R18, R8.reuse, R8, -R16 ;  /* 0x000000080812722b */ /* 0x040fe20000000810 */
[----:B------:R-:W-:Y:S01]  /*1e30*/  UMOV UR7, 0x43300000 ;  /* 0x4330000000077882 */ /* 0x000fe20000000000 */
[----:B------:R-:W-:-:S06]  /*1e40*/  DMUL R20, R8, R16 ;  /* 0x0000001008147228 */ /* 0x000fcc0000000000 */
[C---:B------:R-:W-:Y:S02]  /*1e50*/  DFMA R18, R8.reuse, R22, R18 ;  /* 0x000000160812722b */ /* 0x040fe40000000012 */
[----:B------:R-:W-:-:S08]  /*1e60*/  DFMA R22, R8, R16, -R20 ;  /* 0x000000100816722b */ /* 0x000fd00000000814 */
[----:B------:R-:W-:Y:S02]  /*1e70*/  DFMA R22, R12, R16, R22 ;  /* 0x000000100c16722b */ /* 0x000fe40000000016 */
[----:B------:R-:W-:-:S06]  /*1e80*/  DADD R16, R10, R14 ;  /* 0x000000000a107229 */ /* 0x000fcc000000000e */
[----:B------:R-:W-:Y:S02]  /*1e90*/  DFMA R18, R8, R18, R22 ;  /* 0x000000120812722b */ /* 0x000fe40000000016 */
[----:B------:R-:W-:-:S08]  /*1ea0*/  DADD R22, R10, -R16 ;  /* 0x000000000a167229 */ /* 0x000fd00000000810 */
[----:B------:R-:W-:Y:S02]  /*1eb0*/  DADD R22, R14, R22 ;  /* 0x000000000e167229 */ /* 0x000fe40000000016 */
[----:B------:R-:W-:-:S08]  /*1ec0*/  DMUL R14, R16, R20 ;  /* 0x00000014100e7228 */ /* 0x000fd00000000000 */
[----:B------:R-:W-:-:S08]  /*1ed0*/  DFMA R10, R16, R20, -R14 ;  /* 0x00000014100a722b */ /* 0x000fd0000000080e */
[----:B------:R-:W-:-:S08]  /*1ee0*/  DFMA R10, R16, R18, R10 ;  /* 0x00000012100a722b */ /* 0x000fd0000000000a */
[----:B------:R-:W-:-:S08]  /*1ef0*/  DFMA R22, R22, R20, R10 ;  /* 0x000000141616722b */ /* 0x000fd0000000000a */
[----:B------:R-:W-:-:S08]  /*1f00*/  DADD R16, R14, R22 ;  /* 0x000000000e107229 */ /* 0x000fd00000000016 */
[--C-:B------:R-:W-:Y:S02]  /*1f10*/  DADD R10, R8, R16.reuse ;  /* 0x00000000080a7229 */ /* 0x100fe40000000010 */
[----:B------:R-:W-:-:S06]  /*1f20*/  DADD R14, R14, -R16 ;  /* 0x000000000e0e7229 */ /* 0x000fcc0000000810 */
[----:B------:R-:W-:Y:S02]  /*1f30*/  DADD R8, R8, -R10 ;  /* 0x0000000008087229 */ /* 0x000fe4000000080a */
[----:B------:R-:W-:-:S06]  /*1f40*/  DADD R14, R22, R14 ;  /* 0x00000000160e7229 */ /* 0x000fcc000000000e */
[----:B------:R-:W-:-:S08]  /*1f50*/  DADD R8, R16, R8 ;  /* 0x0000000010087229 */ /* 0x000fd00000000008 */
[----:B------:R-:W-:Y:S01]  /*1f60*/  DADD R14, R14, R8 ;  /* 0x000000000e0e7229 */ /* 0x000fe20000000008 */
[C---:B------:R-:W-:Y:S02]  /*1f70*/  VIADD R8, R7.reuse, 0xfffffc01 ;  /* 0xfffffc0107087836 */ /* 0x040fe40000000000 */
[----:B------:R-:W-:Y:S02]  /*1f80*/  @P1 VIADD R8, R7, 0xfffffc02 ;  /* 0xfffffc0207081836 */ /* 0x000fe40000000000 */
[----:B------:R-:W-:-:S03]  /*1f90*/  IMAD.MOV.U32 R9, RZ, RZ, 0x43300000 ;  /* 0x43300000ff097424 */ /* 0x000fc600078e00ff */
[----:B------:R-:W-:Y:S01]  /*1fa0*/  DADD R12, R12, R14 ;  /* 0x000000000c0c7229 */ /* 0x000fe2000000000e */
[----:B------:R-:W-:-:S06]  /*1fb0*/  LOP3.LUT R8, R8, 0x80000000, RZ, 0x3c, !PT ;  /* 0x8000000008087812 */ /* 0x000fcc00078e3cff */
[----:B------:R-:W-:Y:S01]  /*1fc0*/  DADD R14, R8, -UR6 ;  /* 0x80000006080e7e29 */ /* 0x000fe20008000000 */
[----:B------:R-:W-:Y:S01]  /*1fd0*/  UMOV UR6, 0xfefa39ef ;  /* 0xfefa39ef00067882 */ /* 0x000fe20000000000 */
[----:B------:R-:W-:Y:S01]  /*1fe0*/  DADD R16, R10, R12 ;  /* 0x000000000a107229 */ /* 0x000fe2000000000c */
[----:B------:R-:W-:-:S07]  /*1ff0*/  UMOV UR7, 0x3fe62e42 ;  /* 0x3fe62e4200077882 */ /* 0x000fce0000000000 */
[--C-:B------:R-:W-:Y:S02]  /*2000*/  DFMA R8, R14, UR6, R16.reuse ;  /* 0x000000060e087c2b */ /* 0x100fe40008000010 */
[----:B------:R-:W-:-:S06]  /*2010*/  DADD R18, R10, -R16 ;  /* 0x000000000a127229 */ /* 0x000fcc0000000810 */
[----:B------:R-:W-:Y:S02]  /*2020*/  DFMA R10, R14, -UR6, R8 ;  /* 0x800000060e0a7c2b */ /* 0x000fe40008000008 */
[----:B------:R-:W-:-:S06]  /*2030*/  DADD R18, R12, R18 ;  /* 0x000000000c127229 */ /* 0x000fcc0000000012 */
[----:B------:R-:W-:Y:S01]  /*2040*/  DADD R10, -R16, R10 ;  /* 0x00000000100a7229 */ /* 0x000fe2000000010a */
[----:B------:R-:W-:Y:S02]  /*2050*/  IMAD.MOV.U32 R16, RZ, RZ, 0x652b82fe ;  /* 0x652b82feff107424 */ /* 0x000fe400078e00ff */
[----:B------:R-:W-:-:S05]  /*2060*/  IMAD.MOV.U32 R17, RZ, RZ, 0x3ff71547 ;  /* 0x3ff71547ff117424 */ /* 0x000fca00078e00ff */
[----:B------:R-:W-:-:S08]  /*2070*/  DADD R10, R18, -R10 ;  /* 0x00000000120a7229 */ /* 0x000fd0000000080a */
[----:B------:R-:W-:-:S08]  /*2080*/  DFMA R14, R14, UR8, R10 ;  /* 0x000000080e0e7c2b */ /* 0x000fd0000800000a */
[----:B------:R-:W-:-:S08]  /*2090*/  DADD R10, R8, R14 ;  /* 0x00000000080a7229 */ /* 0x000fd0000000000e */
[----:B------:R-:W-:Y:S02]  /*20a0*/  DADD R12, R8, -R10 ;  /* 0x00000000080c7229 */ /* 0x000fe4000000080a */
[----:B------:R-:W-:-:S06]  /*20b0*/  DMUL R8, R10, 2 ;  /* 0x400000000a087828 */ /* 0x000fcc0000000000 */
[----:B------:R-:W-:Y:S02]  /*20c0*/  DADD R12, R14, R12 ;  /* 0x000000000e0c7229 */ /* 0x000fe4000000000c */
[----:B------:R-:W-:-:S08]  /*20d0*/  DFMA R10, R10, 2, -R8 ;  /* 0x400000000a0a782b */ /* 0x000fd00000000808 */
[----:B------:R-:W-:-:S08]  /*20e0*/  DFMA R12, R12, 2, R10 ;  /* 0x400000000c0c782b */ /* 0x000fd0000000000a */
[----:B------:R-:W-:-:S08]  /*20f0*/  DADD R18, R8, R12 ;  /* 0x0000000008127229 */ /* 0x000fd0000000000c */
[----:B------:R-:W-:Y:S02]  /*2100*/  DFMA R16, R18, R16, 6.75539944105574400000e+15 ;  /* 0x433800001210742b */ /* 0x000fe40000000010 */
[----:B------:R-:W-:Y:S01]  /*2110*/  FSETP.GEU.AND P0, PT, |R19|, 4.1917929649353027344, PT ;  /* 0x4086232b1300780b */ /* 0x000fe20003f0e200 */
[----:B------:R-:W-:-:S05]  /*2120*/  DADD R8, R8, -R18 ;  /* 0x0000000008087229 */ /* 0x000fca0000000812 */
[----:B------:R-:W-:-:S03]  /*2130*/  DADD R10, R16, -6.75539944105574400000e+15 ;  /* 0xc3380000100a7429 */ /* 0x000fc60000000000 */
[----:B------:R-:W-:-:S05]  /*2140*/  DADD R12, R12, R8 ;  /* 0x000000000c0c7229 */ /* 0x000fca0000000008 */
[----:B------:R-:W-:Y:S01]  /*2150*/  DFMA R14, R10, -UR6, R18 ;  /* 0x800000060a0e7c2b */ /* 0x000fe20008000012 */
[----:B------:R-:W-:Y:S01]  /*2160*/  UMOV UR6, 0x3b39803f ;  /* 0x3b39803f00067882 */ /* 0x000fe20000000000 */
[----:B------:R-:W-:-:S06]  /*2170*/  UMOV UR7, 0x3c7abc9e ;  /* 0x3c7abc9e00077882 */ /* 0x000fcc0000000000 */
[----:B------:R-:W-:Y:S01]  /*2180*/  DFMA R14, R10, -UR6, R14 ;  /* 0x800000060a0e7c2b */ /* 0x000fe2000800000e */
[----:B------:R-:W-:Y:S01]  /*2190*/  UMOV UR6, 0x69ce2bdf ;  /* 0x69ce2bdf00067882 */ /* 0x000fe20000000000 */
[----:B------:R-:W-:Y:S01]  /*21a0*/  IMAD.MOV.U32 R10, RZ, RZ, -0x35dec16 ;  /* 0xfca213eaff0a7424 */ /* 0x000fe200078e00ff */
[----:B------:R-:W-:Y:S01]  /*21b0*/  UMOV UR7, 0x3e5ade15 ;  /* 0x3e5ade1500077882 */ /* 0x000fe20000000000 */
[----:B------:R-:W-:-:S06]  /*21c0*/  IMAD.MOV.U32 R11, RZ, RZ, 0x3e928af3 ;  /* 0x3e928af3ff0b7424 */ /* 0x000fcc00078e00ff */
[----:B------:R-:W-:Y:S01]  /*21d0*/  DFMA R10, R14, UR6, R10 ;  /* 0x000000060e0a7c2b */ /* 0x000fe2000800000a */
[----:B------:R-:W-:Y:S01]  /*21e0*/  UMOV UR6, 0x62401315 ;  /* 0x6240131500067882 */ /* 0x000fe20000000000 */
[----:B------:R-:W-:-:S06]  /*21f0*/  UMOV UR7, 0x3ec71dee ;  /* 0x3ec71dee00077882 */ /* 0x000fcc0000000000 */
[----:B------:R-:W-:Y:S01]  /*2200*/  DFMA R10, R14, R10, UR6 ;  /* 0x000000060e0a7e2b */ /* 0x000fe2000800000a */
        /* <DEDUP_REMOVED lines=20> */
[----:B------:R-:W-:-:S08]  /*2350*/  DFMA R10, R14, R10, UR6 ;  /* 0x000000060e0a7e2b */ /* 0x000fd0000800000a */
[----:B------:R-:W-:-:S08]  /*2360*/  DFMA R10, R14, R10, 1 ;  /* 0x3ff000000e0a742b */ /* 0x000fd0000000000a */
[----:B------:R-:W-:-:S10]  /*2370*/  DFMA R10, R14, R10, 1 ;  /* 0x3ff000000e0a742b */ /* 0x000fd4000000000a */
[----:B------:R-:W-:Y:S02]  /*2380*/  IMAD R15, R16, 0x100000, R11 ;  /* 0x00100000100f7824 */ /* 0x000fe400078e020b */
[----:B------:R-:W-:Y:S01]  /*2390*/  IMAD.MOV.U32 R14, RZ, RZ, R10 ;  /* 0x000000ffff0e7224 */ /* 0x000fe200078e000a */
[----:B------:R-:W-:Y:S06]  /*23a0*/  @!P0 BRA `(.L_x_83) ;  /* 0x0000000000308947 */ /* 0x000fec0003800000 */
[----:B------:R-:W-:Y:S01]  /*23b0*/  FSETP.GEU.AND P1, PT, |R19|, 4.2275390625, PT ;  /* 0x408748001300780b */ /* 0x000fe20003f2e200 */
[C---:B------:R-:W-:Y:S02]  /*23c0*/  DADD R14, R18.reuse, +INF ;  /* 0x7ff00000120e7429 */ /* 0x040fe40000000000 */
[----:B------:R-:W-:-:S08]  /*23d0*/  DSETP.GEU.AND P0, PT, R18, RZ, PT ;  /* 0x000000ff1200722a */ /* 0x000fd00003f0e000 */
[----:B------:R-:W-:Y:S02]  /*23e0*/  FSEL R14, R14, RZ, P0 ;  /* 0x000000ff0e0e7208 */ /* 0x000fe40000000000 */
[----:B------:R-:W-:Y:S02]  /*23f0*/  @!P1 LEA.HI R8, R16, R16, RZ, 0x1 ;  /* 0x0000001010089211 */ /* 0x000fe400078f08ff */
[----:B------:R-:W-:Y:S02]  /*2400*/  FSEL R15, R15, RZ, P0 ;  /* 0x000000ff0f0f7208 */ /* 0x000fe40000000000 */
[----:B------:R-:W-:-:S05]  /*2410*/  @!P1 SHF.R.S32.HI R8, RZ, 0x1, R8 ;  /* 0x00000001ff089819 */ /* 0x000fca0000011408 */
[----:B------:R-:W-:Y:S02]  /*2420*/  @!P1 IMAD.IADD R7, R16, 0x1, -R8 ;  /* 0x0000000110079824 */ /* 0x000fe400078e0a08 */
[----:B------:R-:W-:Y:S02]  /*2430*/  @!P1 IMAD R11, R8, 0x100000, R11 ;  /* 0x00100000080b9824 */ /* 0x000fe400078e020b */
[----:B------:R-:W-:Y:S01]  /*2440*/  @!P1 IMAD.MOV.U32 R8, RZ, RZ, RZ ;  /* 0x000000ffff089224 */ /* 0x000fe200078e00ff */
[----:B------:R-:W-:-:S06]  /*2450*/  @!P1 LEA R9, R7, 0x3ff00000, 0x14 ;  /* 0x3ff0000007099811 */ /* 0x000fcc00078ea0ff */
[----:B------:R-:W-:-:S11]  /*2460*/  @!P1 DMUL R14, R10, R8 ;  /* 0x000000080a0e9228 */ /* 0x000fd60000000000 */
.L_x_83:
[----:B------:R-:W-:Y:S01]  /*2470*/  DFMA R12, R12, R14, R14 ;  /* 0x0000000e0c0c722b */ /* 0x000fe2000000000e */
[----:B------:R-:W-:Y:S01]  /*2480*/  IMAD.MOV.U32 R10, RZ, RZ, R24 ;  /* 0x000000ffff0a7224 */ /* 0x000fe200078e0018 */
[----:B------:R-:W-:Y:S01]  /*2490*/  DSETP.NEU.AND P0, PT, |R14|, +INF , PT ;  /* 0x7ff000000e00742a */ /* 0x000fe20003f0d200 */
[----:B------:R-:W-:-:S07]  /*24a0*/  IMAD.MOV.U32 R11, RZ, RZ, 0x0 ;  /* 0x00000000ff0b7424 */ /* 0x000fce00078e00ff */
[----:B------:R-:W-:Y:S02]  /*24b0*/  FSEL R8, R14, R12, !P0 ;  /* 0x0000000c0e087208 */ /* 0x000fe40004000000 */
[----:B------:R-:W-:Y:S01]  /*24c0*/  FSEL R7, R15, R13, !P0 ;  /* 0x0000000d0f077208 */ /* 0x000fe20004000000 */
[----:B------:R-:W-:Y:S06]  /*24d0*/  RET.REL.NODEC R10 `(_Z23kMeansClusterAssignmentPKfS0_PiS0_S0_) ;  /* 0xffffffd80ac87950 */ /* 0x000fec0003c3ffff */
.L_x_84:
        /* <DEDUP_REMOVED lines=10> */
.L_x_88:


//--------------------- .nv.shared.reserved.0     --------------------------
	.section	.nv.shared.reserved.0,"aw",@nobits
	.weak		__nv_reservedSMEM_offset_0_alias
	.size		__nv_reservedSMEM_offset_0_alias, 0, 64
	.other		__nv_reservedSMEM_offset_0_alias,@"STO_CUDA_RESERVED_SHARED STV_DEFAULT"
__nv_reservedSMEM_offset_0_alias:
	.zero		0
	.zero		64


//--------------------- .nv.shared._Z24kMeansCentroidUpdate_SumPKfS0_PKiPfS3_S3_ --------------------------
	.section	.nv.shared._Z24kMeansCentroidUpdate_SumPKfS0_PKiPfS3_S3_,"aw",@nobits
	.sectionflags	@""
	.align	4
.nv.shared._Z24kMeansCentroidUpdate_SumPKfS0_PKiPfS3_S3_:
	.zero		4096


//--------------------- .nv.constant0._Z24kMeansCentroidUpdate_DivPfS_S_ --------------------------
	.section	.nv.constant0._Z24kMeansCentroidUpdate_DivPfS_S_,"a",@progbits
	.sectionflags	@""
	.align	4
.nv.constant0._Z24kMeansCentroidUpdate_DivPfS_S_:
	.zero		920


//--------------------- .nv.constant0._Z24kMeansCentroidUpdate_SumPKfS0_PKiPfS3_S3_ --------------------------
	.section	.nv.constant0._Z24kMeansCentroidUpdate_SumPKfS0_PKiPfS3_S3_,"a",@progbits
	.sectionflags	@""
	.align	4
.nv.constant0._Z24kMeansCentroidUpdate_SumPKfS0_PKiPfS3_S3_:
	.zero		944


//--------------------- .nv.constant0._Z23kMeansClusterAssignmentPKfS0_PiS0_S0_ --------------------------
	.section	.nv.constant0._Z23kMeansClusterAssignmentPKfS0_PiS0_S0_,"a",@progbits
	.sectionflags	@""
	.align	4
.nv.constant0._Z23kMeansClusterAssignmentPKfS0_PiS0_S0_:
	.zero		936


//--------------------- SYMBOLS --------------------------

	.type		.nv.reservedSmem.offset0,@object
	.size		.nv.reservedSmem.offset0,0x4
	.type		.nv.reservedSmem.cap,@object
	.size		.nv.reservedSmem.cap,0x4
